//
// Generated by NVIDIA NVVM Compiler
//
// Compiler Build ID: CL-36424714
// Cuda compilation tools, release 13.0, V13.0.88
// Based on NVVM 20.0.0
//

.version 9.0
.target sm_100
.address_size 64

	// .globl	_Z21klein_distance_kernelPfPKfS1_fii

.visible .entry _Z21klein_distance_kernelPfPKfS1_fii(
	.param .u64 .ptr .align 1 _Z21klein_distance_kernelPfPKfS1_fii_param_0,
	.param .u64 .ptr .align 1 _Z21klein_distance_kernelPfPKfS1_fii_param_1,
	.param .u64 .ptr .align 1 _Z21klein_distance_kernelPfPKfS1_fii_param_2,
	.param .f32 _Z21klein_distance_kernelPfPKfS1_fii_param_3,
	.param .u32 _Z21klein_distance_kernelPfPKfS1_fii_param_4,
	.param .u32 _Z21klein_distance_kernelPfPKfS1_fii_param_5
)
{
	.reg .pred 	%p<35>;
	.reg .b32 	%r<78>;
	.reg .b32 	%f<333>;
	.reg .b64 	%rd<75>;

	ld.param.u64 	%rd30, [_Z21klein_distance_kernelPfPKfS1_fii_param_0];
	ld.param.u64 	%rd31, [_Z21klein_distance_kernelPfPKfS1_fii_param_1];
	ld.param.u64 	%rd32, [_Z21klein_distance_kernelPfPKfS1_fii_param_2];
	ld.param.f32 	%f44, [_Z21klein_distance_kernelPfPKfS1_fii_param_3];
	ld.param.u32 	%r51, [_Z21klein_distance_kernelPfPKfS1_fii_param_4];
	ld.param.u32 	%r50, [_Z21klein_distance_kernelPfPKfS1_fii_param_5];
	mov.u32 	%r52, %ctaid.x;
	mov.u32 	%r53, %ntid.x;
	mov.u32 	%r54, %tid.x;
	mad.lo.s32 	%r1, %r52, %r53, %r54;
	setp.ge.s32 	%p1, %r1, %r51;
	@%p1 bra 	$L__BB0_43;
	cvta.to.global.u64 	%rd1, %rd31;
	cvta.to.global.u64 	%rd2, %rd32;
	mul.lo.s32 	%r2, %r50, %r1;
	cvt.s64.s32 	%rd3, %r2;
	mul.wide.s32 	%rd33, %r2, 4;
	add.s64 	%rd4, %rd1, %rd33;
	setp.lt.s32 	%p2, %r50, 1;
	mov.f32 	%f312, 0f00000000;
	@%p2 bra 	$L__BB0_14;
	and.b32  	%r3, %r50, 15;
	setp.lt.u32 	%p3, %r50, 16;
	mov.f32 	%f312, 0f00000000;
	mov.b32 	%r63, 0;
	@%p3 bra 	$L__BB0_5;
	and.b32  	%r63, %r50, 2147483632;
	neg.s32 	%r67, %r63;
	add.s64 	%rd35, %rd33, %rd1;
	add.s64 	%rd68, %rd35, 32;
	mov.f32 	%f312, 0f00000000;
$L__BB0_4:
	.pragma "nounroll";
	ld.global.f32 	%f49, [%rd68+-32];
	fma.rn.f32 	%f50, %f49, %f49, %f312;
	ld.global.f32 	%f51, [%rd68+-28];
	fma.rn.f32 	%f52, %f51, %f51, %f50;
	ld.global.f32 	%f53, [%rd68+-24];
	fma.rn.f32 	%f54, %f53, %f53, %f52;
	ld.global.f32 	%f55, [%rd68+-20];
	fma.rn.f32 	%f56, %f55, %f55, %f54;
	ld.global.f32 	%f57, [%rd68+-16];
	fma.rn.f32 	%f58, %f57, %f57, %f56;
	ld.global.f32 	%f59, [%rd68+-12];
	fma.rn.f32 	%f60, %f59, %f59, %f58;
	ld.global.f32 	%f61, [%rd68+-8];
	fma.rn.f32 	%f62, %f61, %f61, %f60;
	ld.global.f32 	%f63, [%rd68+-4];
	fma.rn.f32 	%f64, %f63, %f63, %f62;
	ld.global.f32 	%f65, [%rd68];
	fma.rn.f32 	%f66, %f65, %f65, %f64;
	ld.global.f32 	%f67, [%rd68+4];
	fma.rn.f32 	%f68, %f67, %f67, %f66;
	ld.global.f32 	%f69, [%rd68+8];
	fma.rn.f32 	%f70, %f69, %f69, %f68;
	ld.global.f32 	%f71, [%rd68+12];
	fma.rn.f32 	%f72, %f71, %f71, %f70;
	ld.global.f32 	%f73, [%rd68+16];
	fma.rn.f32 	%f74, %f73, %f73, %f72;
	ld.global.f32 	%f75, [%rd68+20];
	fma.rn.f32 	%f76, %f75, %f75, %f74;
	ld.global.f32 	%f77, [%rd68+24];
	fma.rn.f32 	%f78, %f77, %f77, %f76;
	ld.global.f32 	%f79, [%rd68+28];
	fma.rn.f32 	%f312, %f79, %f79, %f78;
	add.s32 	%r67, %r67, 16;
	add.s64 	%rd68, %rd68, 64;
	setp.eq.s32 	%p4, %r67, 0;
	@%p4 bra 	$L__BB0_5;
	bra.uni 	$L__BB0_4;
$L__BB0_5:
	setp.eq.s32 	%p5, %r3, 0;
	@%p5 bra 	$L__BB0_14;
	and.b32  	%r7, %r50, 7;
	setp.lt.u32 	%p6, %r3, 8;
	@%p6 bra 	$L__BB0_8;
	mul.wide.u32 	%rd36, %r63, 4;
	add.s64 	%rd37, %rd4, %rd36;
	ld.global.f32 	%f81, [%rd37];
	fma.rn.f32 	%f82, %f81, %f81, %f312;
	ld.global.f32 	%f83, [%rd37+4];
	fma.rn.f32 	%f84, %f83, %f83, %f82;
	ld.global.f32 	%f85, [%rd37+8];
	fma.rn.f32 	%f86, %f85, %f85, %f84;
	ld.global.f32 	%f87, [%rd37+12];
	fma.rn.f32 	%f88, %f87, %f87, %f86;
	ld.global.f32 	%f89, [%rd37+16];
	fma.rn.f32 	%f90, %f89, %f89, %f88;
	ld.global.f32 	%f91, [%rd37+20];
	fma.rn.f32 	%f92, %f91, %f91, %f90;
	ld.global.f32 	%f93, [%rd37+24];
	fma.rn.f32 	%f94, %f93, %f93, %f92;
	ld.global.f32 	%f95, [%rd37+28];
	fma.rn.f32 	%f312, %f95, %f95, %f94;
	add.s32 	%r63, %r63, 8;
$L__BB0_8:
	setp.eq.s32 	%p7, %r7, 0;
	@%p7 bra 	$L__BB0_14;
	and.b32  	%r10, %r50, 3;
	setp.lt.u32 	%p8, %r7, 4;
	@%p8 bra 	$L__BB0_11;
	mul.wide.u32 	%rd38, %r63, 4;
	add.s64 	%rd39, %rd4, %rd38;
	ld.global.f32 	%f97, [%rd39];
	fma.rn.f32 	%f98, %f97, %f97, %f312;
	ld.global.f32 	%f99, [%rd39+4];
	fma.rn.f32 	%f100, %f99, %f99, %f98;
	ld.global.f32 	%f101, [%rd39+8];
	fma.rn.f32 	%f102, %f101, %f101, %f100;
	ld.global.f32 	%f103, [%rd39+12];
	fma.rn.f32 	%f312, %f103, %f103, %f102;
	add.s32 	%r63, %r63, 4;
$L__BB0_11:
	setp.eq.s32 	%p9, %r10, 0;
	@%p9 bra 	$L__BB0_14;
	mul.wide.u32 	%rd41, %r63, 4;
	add.s64 	%rd42, %rd33, %rd41;
	add.s64 	%rd67, %rd1, %rd42;
	neg.s32 	%r66, %r10;
$L__BB0_13:
	.pragma "nounroll";
	ld.global.f32 	%f104, [%rd67];
	fma.rn.f32 	%f312, %f104, %f104, %f312;
	add.s64 	%rd67, %rd67, 4;
	add.s32 	%r66, %r66, 1;
	setp.ne.s32 	%p10, %r66, 0;
	@%p10 bra 	$L__BB0_13;
$L__BB0_14:
	shl.b64 	%rd43, %rd3, 2;
	add.s64 	%rd9, %rd2, %rd43;
	setp.lt.s32 	%p11, %r50, 1;
	mov.f32 	%f321, 0f00000000;
	@%p11 bra 	$L__BB0_27;
	and.b32  	%r16, %r50, 15;
	setp.lt.u32 	%p12, %r50, 16;
	mov.f32 	%f321, 0f00000000;
	mov.b32 	%r68, 0;
	@%p12 bra 	$L__BB0_18;
	and.b32  	%r68, %r50, 2147483632;
	neg.s32 	%r72, %r68;
	add.s64 	%rd45, %rd33, %rd2;
	add.s64 	%rd70, %rd45, 32;
	mov.f32 	%f321, 0f00000000;
$L__BB0_17:
	.pragma "nounroll";
	ld.global.f32 	%f109, [%rd70+-32];
	fma.rn.f32 	%f110, %f109, %f109, %f321;
	ld.global.f32 	%f111, [%rd70+-28];
	fma.rn.f32 	%f112, %f111, %f111, %f110;
	ld.global.f32 	%f113, [%rd70+-24];
	fma.rn.f32 	%f114, %f113, %f113, %f112;
	ld.global.f32 	%f115, [%rd70+-20];
	fma.rn.f32 	%f116, %f115, %f115, %f114;
	ld.global.f32 	%f117, [%rd70+-16];
	fma.rn.f32 	%f118, %f117, %f117, %f116;
	ld.global.f32 	%f119, [%rd70+-12];
	fma.rn.f32 	%f120, %f119, %f119, %f118;
	ld.global.f32 	%f121, [%rd70+-8];
	fma.rn.f32 	%f122, %f121, %f121, %f120;
	ld.global.f32 	%f123, [%rd70+-4];
	fma.rn.f32 	%f124, %f123, %f123, %f122;
	ld.global.f32 	%f125, [%rd70];
	fma.rn.f32 	%f126, %f125, %f125, %f124;
	ld.global.f32 	%f127, [%rd70+4];
	fma.rn.f32 	%f128, %f127, %f127, %f126;
	ld.global.f32 	%f129, [%rd70+8];
	fma.rn.f32 	%f130, %f129, %f129, %f128;
	ld.global.f32 	%f131, [%rd70+12];
	fma.rn.f32 	%f132, %f131, %f131, %f130;
	ld.global.f32 	%f133, [%rd70+16];
	fma.rn.f32 	%f134, %f133, %f133, %f132;
	ld.global.f32 	%f135, [%rd70+20];
	fma.rn.f32 	%f136, %f135, %f135, %f134;
	ld.global.f32 	%f137, [%rd70+24];
	fma.rn.f32 	%f138, %f137, %f137, %f136;
	ld.global.f32 	%f139, [%rd70+28];
	fma.rn.f32 	%f321, %f139, %f139, %f138;
	add.s32 	%r72, %r72, 16;
	add.s64 	%rd70, %rd70, 64;
	setp.eq.s32 	%p13, %r72, 0;
	@%p13 bra 	$L__BB0_18;
	bra.uni 	$L__BB0_17;
$L__BB0_18:
	setp.eq.s32 	%p14, %r16, 0;
	@%p14 bra 	$L__BB0_27;
	and.b32  	%r22, %r50, 7;
	setp.lt.u32 	%p15, %r16, 8;
	@%p15 bra 	$L__BB0_21;
	mul.wide.u32 	%rd46, %r68, 4;
	add.s64 	%rd47, %rd9, %rd46;
	ld.global.f32 	%f141, [%rd47];
	fma.rn.f32 	%f142, %f141, %f141, %f321;
	ld.global.f32 	%f143, [%rd47+4];
	fma.rn.f32 	%f144, %f143, %f143, %f142;
	ld.global.f32 	%f145, [%rd47+8];
	fma.rn.f32 	%f146, %f145, %f145, %f144;
	ld.global.f32 	%f147, [%rd47+12];
	fma.rn.f32 	%f148, %f147, %f147, %f146;
	ld.global.f32 	%f149, [%rd47+16];
	fma.rn.f32 	%f150, %f149, %f149, %f148;
	ld.global.f32 	%f151, [%rd47+20];
	fma.rn.f32 	%f152, %f151, %f151, %f150;
	ld.global.f32 	%f153, [%rd47+24];
	fma.rn.f32 	%f154, %f153, %f153, %f152;
	ld.global.f32 	%f155, [%rd47+28];
	fma.rn.f32 	%f321, %f155, %f155, %f154;
	add.s32 	%r68, %r68, 8;
$L__BB0_21:
	setp.eq.s32 	%p16, %r22, 0;
	@%p16 bra 	$L__BB0_27;
	and.b32  	%r25, %r50, 3;
	setp.lt.u32 	%p17, %r22, 4;
	@%p17 bra 	$L__BB0_24;
	mul.wide.u32 	%rd48, %r68, 4;
	add.s64 	%rd49, %rd9, %rd48;
	ld.global.f32 	%f157, [%rd49];
	fma.rn.f32 	%f158, %f157, %f157, %f321;
	ld.global.f32 	%f159, [%rd49+4];
	fma.rn.f32 	%f160, %f159, %f159, %f158;
	ld.global.f32 	%f161, [%rd49+8];
	fma.rn.f32 	%f162, %f161, %f161, %f160;
	ld.global.f32 	%f163, [%rd49+12];
	fma.rn.f32 	%f321, %f163, %f163, %f162;
	add.s32 	%r68, %r68, 4;
$L__BB0_24:
	setp.eq.s32 	%p18, %r25, 0;
	@%p18 bra 	$L__BB0_27;
	mul.wide.u32 	%rd51, %r68, 4;
	add.s64 	%rd52, %rd33, %rd51;
	add.s64 	%rd69, %rd2, %rd52;
	neg.s32 	%r71, %r25;
$L__BB0_26:
	.pragma "nounroll";
	ld.global.f32 	%f164, [%rd69];
	fma.rn.f32 	%f321, %f164, %f164, %f321;
	add.s64 	%rd69, %rd69, 4;
	add.s32 	%r71, %r71, 1;
	setp.ne.s32 	%p19, %r71, 0;
	@%p19 bra 	$L__BB0_26;
$L__BB0_27:
	setp.lt.s32 	%p20, %r50, 1;
	mov.f32 	%f331, 0f00000000;
	@%p20 bra 	$L__BB0_40;
	and.b32  	%r31, %r50, 15;
	setp.lt.u32 	%p21, %r50, 16;
	mov.f32 	%f331, 0f00000000;
	mov.b32 	%r74, 0;
	@%p21 bra 	$L__BB0_31;
	and.b32  	%r74, %r50, 2147483632;
	neg.s32 	%r73, %r74;
	add.s64 	%rd54, %rd33, 32;
	add.s64 	%rd72, %rd1, %rd54;
	add.s64 	%rd71, %rd2, %rd54;
	mov.f32 	%f331, 0f00000000;
$L__BB0_30:
	.pragma "nounroll";
	ld.global.f32 	%f169, [%rd72+-32];
	ld.global.f32 	%f170, [%rd71+-32];
	fma.rn.f32 	%f171, %f169, %f170, %f331;
	ld.global.f32 	%f172, [%rd72+-28];
	ld.global.f32 	%f173, [%rd71+-28];
	fma.rn.f32 	%f174, %f172, %f173, %f171;
	ld.global.f32 	%f175, [%rd72+-24];
	ld.global.f32 	%f176, [%rd71+-24];
	fma.rn.f32 	%f177, %f175, %f176, %f174;
	ld.global.f32 	%f178, [%rd72+-20];
	ld.global.f32 	%f179, [%rd71+-20];
	fma.rn.f32 	%f180, %f178, %f179, %f177;
	ld.global.f32 	%f181, [%rd72+-16];
	ld.global.f32 	%f182, [%rd71+-16];
	fma.rn.f32 	%f183, %f181, %f182, %f180;
	ld.global.f32 	%f184, [%rd72+-12];
	ld.global.f32 	%f185, [%rd71+-12];
	fma.rn.f32 	%f186, %f184, %f185, %f183;
	ld.global.f32 	%f187, [%rd72+-8];
	ld.global.f32 	%f188, [%rd71+-8];
	fma.rn.f32 	%f189, %f187, %f188, %f186;
	ld.global.f32 	%f190, [%rd72+-4];
	ld.global.f32 	%f191, [%rd71+-4];
	fma.rn.f32 	%f192, %f190, %f191, %f189;
	ld.global.f32 	%f193, [%rd72];
	ld.global.f32 	%f194, [%rd71];
	fma.rn.f32 	%f195, %f193, %f194, %f192;
	ld.global.f32 	%f196, [%rd72+4];
	ld.global.f32 	%f197, [%rd71+4];
	fma.rn.f32 	%f198, %f196, %f197, %f195;
	ld.global.f32 	%f199, [%rd72+8];
	ld.global.f32 	%f200, [%rd71+8];
	fma.rn.f32 	%f201, %f199, %f200, %f198;
	ld.global.f32 	%f202, [%rd72+12];
	ld.global.f32 	%f203, [%rd71+12];
	fma.rn.f32 	%f204, %f202, %f203, %f201;
	ld.global.f32 	%f205, [%rd72+16];
	ld.global.f32 	%f206, [%rd71+16];
	fma.rn.f32 	%f207, %f205, %f206, %f204;
	ld.global.f32 	%f208, [%rd72+20];
	ld.global.f32 	%f209, [%rd71+20];
	fma.rn.f32 	%f210, %f208, %f209, %f207;
	ld.global.f32 	%f211, [%rd72+24];
	ld.global.f32 	%f212, [%rd71+24];
	fma.rn.f32 	%f213, %f211, %f212, %f210;
	ld.global.f32 	%f214, [%rd72+28];
	ld.global.f32 	%f215, [%rd71+28];
	fma.rn.f32 	%f331, %f214, %f215, %f213;
	add.s32 	%r73, %r73, 16;
	add.s64 	%rd72, %rd72, 64;
	add.s64 	%rd71, %rd71, 64;
	setp.ne.s32 	%p22, %r73, 0;
	@%p22 bra 	$L__BB0_30;
$L__BB0_31:
	setp.eq.s32 	%p23, %r31, 0;
	@%p23 bra 	$L__BB0_40;
	and.b32  	%r39, %r50, 7;
	setp.lt.u32 	%p24, %r31, 8;
	@%p24 bra 	$L__BB0_34;
	mul.wide.u32 	%rd55, %r74, 4;
	add.s64 	%rd56, %rd4, %rd55;
	ld.global.f32 	%f217, [%rd56];
	add.s64 	%rd57, %rd9, %rd55;
	ld.global.f32 	%f218, [%rd57];
	fma.rn.f32 	%f219, %f217, %f218, %f331;
	ld.global.f32 	%f220, [%rd56+4];
	ld.global.f32 	%f221, [%rd57+4];
	fma.rn.f32 	%f222, %f220, %f221, %f219;
	ld.global.f32 	%f223, [%rd56+8];
	ld.global.f32 	%f224, [%rd57+8];
	fma.rn.f32 	%f225, %f223, %f224, %f222;
	ld.global.f32 	%f226, [%rd56+12];
	ld.global.f32 	%f227, [%rd57+12];
	fma.rn.f32 	%f228, %f226, %f227, %f225;
	ld.global.f32 	%f229, [%rd56+16];
	ld.global.f32 	%f230, [%rd57+16];
	fma.rn.f32 	%f231, %f229, %f230, %f228;
	ld.global.f32 	%f232, [%rd56+20];
	ld.global.f32 	%f233, [%rd57+20];
	fma.rn.f32 	%f234, %f232, %f233, %f231;
	ld.global.f32 	%f235, [%rd56+24];
	ld.global.f32 	%f236, [%rd57+24];
	fma.rn.f32 	%f237, %f235, %f236, %f234;
	ld.global.f32 	%f238, [%rd56+28];
	ld.global.f32 	%f239, [%rd57+28];
	fma.rn.f32 	%f331, %f238, %f239, %f237;
	add.s32 	%r74, %r74, 8;
$L__BB0_34:
	setp.eq.s32 	%p25, %r39, 0;
	@%p25 bra 	$L__BB0_40;
	and.b32  	%r42, %r50, 3;
	setp.lt.u32 	%p26, %r39, 4;
	@%p26 bra 	$L__BB0_37;
	mul.wide.u32 	%rd58, %r74, 4;
	add.s64 	%rd59, %rd4, %rd58;
	ld.global.f32 	%f241, [%rd59];
	add.s64 	%rd60, %rd9, %rd58;
	ld.global.f32 	%f242, [%rd60];
	fma.rn.f32 	%f243, %f241, %f242, %f331;
	ld.global.f32 	%f244, [%rd59+4];
	ld.global.f32 	%f245, [%rd60+4];
	fma.rn.f32 	%f246, %f244, %f245, %f243;
	ld.global.f32 	%f247, [%rd59+8];
	ld.global.f32 	%f248, [%rd60+8];
	fma.rn.f32 	%f249, %f247, %f248, %f246;
	ld.global.f32 	%f250, [%rd59+12];
	ld.global.f32 	%f251, [%rd60+12];
	fma.rn.f32 	%f331, %f250, %f251, %f249;
	add.s32 	%r74, %r74, 4;
$L__BB0_37:
	setp.eq.s32 	%p27, %r42, 0;
	@%p27 bra 	$L__BB0_40;
	mul.wide.u32 	%rd62, %r74, 4;
	add.s64 	%rd63, %rd33, %rd62;
	add.s64 	%rd74, %rd2, %rd63;
	add.s64 	%rd73, %rd1, %rd63;
	neg.s32 	%r77, %r42;
$L__BB0_39:
	.pragma "nounroll";
	ld.global.f32 	%f252, [%rd73];
	ld.global.f32 	%f253, [%rd74];
	fma.rn.f32 	%f331, %f252, %f253, %f331;
	add.s64 	%rd74, %rd74, 4;
	add.s64 	%rd73, %rd73, 4;
	add.s32 	%r77, %r77, 1;
	setp.ne.s32 	%p28, %r77, 0;
	@%p28 bra 	$L__BB0_39;
$L__BB0_40:
	mul.f32 	%f254, %f312, %f321;
	mul.f32 	%f255, %f331, %f331;
	sub.f32 	%f256, %f254, %f255;
	add.f32 	%f257, %f256, %f256;
	mul.f32 	%f258, %f44, %f312;
	mov.f32 	%f259, 0f3F800000;
	sub.f32 	%f260, %f259, %f258;
	mul.f32 	%f261, %f44, %f321;
	sub.f32 	%f262, %f259, %f261;
	mul.f32 	%f263, %f260, %f262;
	max.f32 	%f264, %f263, 0f33D6BF95;
	div.rn.f32 	%f265, %f257, %f264;
	sqrt.rn.f32 	%f266, %f265;
	add.f32 	%f267, %f266, 0f40000000;
	mov.f32 	%f268, 0f40000000;
	sub.f32 	%f269, %f268, %f266;
	max.f32 	%f270, %f269, 0f33D6BF95;
	div.rn.f32 	%f271, %f267, %f270;
	sub.rn.f32 	%f272, %f271, %f259;
	mov.b32 	%r48, %f272;
	setp.gt.u32 	%p29, %r48, 1258291200;
	fma.rn.f32 	%f273, %f271, %f271, 0fBF800000;
	rsqrt.approx.ftz.f32 	%f274, %f273;
	mul.f32 	%f275, %f274, %f273;
	mul.f32 	%f276, %f274, 0f3F000000;
	neg.f32 	%f277, %f275;
	fma.rn.f32 	%f278, %f277, %f275, %f273;
	fma.rn.f32 	%f279, %f278, %f276, %f275;
	setp.eq.f32 	%p30, %f273, 0f00000000;
	selp.f32 	%f280, 0f00000000, %f279, %p30;
	selp.f32 	%f281, 0fBF800001, %f280, %p29;
	add.f32 	%f40, %f272, %f281;
	add.rz.f32 	%f282, %f40, %f259;
	mov.b32 	%r58, %f282;
	add.s32 	%r59, %r58, -1061158912;
	and.b32  	%r60, %r59, -8388608;
	mov.b32 	%r49, %f40;
	sub.s32 	%r61, %r49, %r60;
	mov.b32 	%f283, %r61;
	sub.s32 	%r62, 1082130432, %r60;
	mov.b32 	%f284, %r62;
	fma.rn.f32 	%f285, %f284, 0f3E800000, 0fBF800000;
	add.f32 	%f286, %f285, %f283;
	cvt.rn.f32.s32 	%f287, %r60;
	mul.f32 	%f288, %f287, 0f34000000;
	fma.rn.f32 	%f289, %f286, 0fBD39BF78, 0f3DD80012;
	fma.rn.f32 	%f290, %f289, %f286, 0fBE0778E0;
	fma.rn.f32 	%f291, %f290, %f286, 0f3E146475;
	fma.rn.f32 	%f292, %f291, %f286, 0fBE2A68DD;
	fma.rn.f32 	%f293, %f292, %f286, 0f3E4CAF9E;
	fma.rn.f32 	%f294, %f293, %f286, 0fBE800042;
	fma.rn.f32 	%f295, %f294, %f286, 0f3EAAAAE6;
	fma.rn.f32 	%f296, %f295, %f286, 0fBF000000;
	mul.f32 	%f297, %f286, %f296;
	fma.rn.f32 	%f298, %f297, %f286, %f286;
	fma.rn.f32 	%f332, %f288, 0f3F317218, %f298;
	setp.lt.u32 	%p31, %r49, 2139095040;
	@%p31 bra 	$L__BB0_42;
	setp.gt.s32 	%p32, %r49, -1082130432;
	fma.rn.f32 	%f299, %f40, 0f7F800000, 0f7F800000;
	selp.f32 	%f300, %f299, %f332, %p32;
	setp.eq.f32 	%p33, %f40, 0f00000000;
	selp.f32 	%f332, 0f80000000, %f300, %p33;
$L__BB0_42:
	setp.gt.u32 	%p34, %r48, 1258291200;
	add.f32 	%f301, %f332, 0f3F317218;
	selp.f32 	%f302, %f301, %f332, %p34;
	sqrt.rn.f32 	%f303, %f44;
	div.rn.f32 	%f304, %f302, %f303;
	cvta.to.global.u64 	%rd64, %rd30;
	mul.wide.s32 	%rd65, %r1, 4;
	add.s64 	%rd66, %rd64, %rd65;
	st.global.f32 	[%rd66], %f304;
$L__BB0_43:
	ret;

}
	// .globl	_Z26klein_layer_forward_kernelPfPKfS1_ffii
.visible .entry _Z26klein_layer_forward_kernelPfPKfS1_ffii(
	.param .u64 .ptr .align 1 _Z26klein_layer_forward_kernelPfPKfS1_ffii_param_0,
	.param .u64 .ptr .align 1 _Z26klein_layer_forward_kernelPfPKfS1_ffii_param_1,
	.param .u64 .ptr .align 1 _Z26klein_layer_forward_kernelPfPKfS1_ffii_param_2,
	.param .f32 _Z26klein_layer_forward_kernelPfPKfS1_ffii_param_3,
	.param .f32 _Z26klein_layer_forward_kernelPfPKfS1_ffii_param_4,
	.param .u32 _Z26klein_layer_forward_kernelPfPKfS1_ffii_param_5,
	.param .u32 _Z26klein_layer_forward_kernelPfPKfS1_ffii_param_6
)
{
	.local .align 16 .b8 	__local_depot1[12288];
	.reg .b64 	%SP;
	.reg .b64 	%SPL;
	.reg .pred 	%p<80>;
	.reg .b32 	%r<199>;
	.reg .b32 	%f<696>;
	.reg .b64 	%rd<209>;

	mov.u64 	%SPL, __local_depot1;
	ld.param.u64 	%rd88, [_Z26klein_layer_forward_kernelPfPKfS1_ffii_param_0];
	ld.param.u64 	%rd86, [_Z26klein_layer_forward_kernelPfPKfS1_ffii_param_1];
	ld.param.u64 	%rd87, [_Z26klein_layer_forward_kernelPfPKfS1_ffii_param_2];
	ld.param.u32 	%r134, [_Z26klein_layer_forward_kernelPfPKfS1_ffii_param_5];
	ld.param.u32 	%r133, [_Z26klein_layer_forward_kernelPfPKfS1_ffii_param_6];
	cvta.to.global.u64 	%rd1, %rd88;
	add.u64 	%rd2, %SPL, 0;
	add.u64 	%rd3, %SPL, 4096;
	add.u64 	%rd4, %SPL, 8192;
	mov.u32 	%r135, %ctaid.x;
	mov.u32 	%r136, %ntid.x;
	mov.u32 	%r137, %tid.x;
	mad.lo.s32 	%r1, %r135, %r136, %r137;
	setp.ge.s32 	%p1, %r1, %r134;
	@%p1 bra 	$L__BB1_114;
	cvta.to.global.u64 	%rd5, %rd87;
	cvta.to.global.u64 	%rd6, %rd86;
	mul.lo.s32 	%r138, %r133, %r1;
	cvt.s64.s32 	%rd7, %r138;
	mul.wide.s32 	%rd92, %r138, 4;
	add.s64 	%rd8, %rd6, %rd92;
	setp.lt.s32 	%p2, %r133, 1;
	mov.f32 	%f659, 0f00000000;
	@%p2 bra 	$L__BB1_14;
	add.s32 	%r140, %r133, -1;
	and.b32  	%r2, %r133, 15;
	setp.lt.u32 	%p3, %r140, 15;
	mov.f32 	%f659, 0f00000000;
	mov.b32 	%r157, 0;
	@%p3 bra 	$L__BB1_5;
	and.b32  	%r157, %r133, 2147483632;
	neg.s32 	%r155, %r157;
	shl.b64 	%rd93, %rd7, 2;
	add.s64 	%rd94, %rd93, %rd6;
	add.s64 	%rd184, %rd94, 32;
	mov.f32 	%f659, 0f00000000;
$L__BB1_4:
	.pragma "nounroll";
	ld.global.f32 	%f79, [%rd184+-32];
	fma.rn.f32 	%f80, %f79, %f79, %f659;
	ld.global.f32 	%f81, [%rd184+-28];
	fma.rn.f32 	%f82, %f81, %f81, %f80;
	ld.global.f32 	%f83, [%rd184+-24];
	fma.rn.f32 	%f84, %f83, %f83, %f82;
	ld.global.f32 	%f85, [%rd184+-20];
	fma.rn.f32 	%f86, %f85, %f85, %f84;
	ld.global.f32 	%f87, [%rd184+-16];
	fma.rn.f32 	%f88, %f87, %f87, %f86;
	ld.global.f32 	%f89, [%rd184+-12];
	fma.rn.f32 	%f90, %f89, %f89, %f88;
	ld.global.f32 	%f91, [%rd184+-8];
	fma.rn.f32 	%f92, %f91, %f91, %f90;
	ld.global.f32 	%f93, [%rd184+-4];
	fma.rn.f32 	%f94, %f93, %f93, %f92;
	ld.global.f32 	%f95, [%rd184];
	fma.rn.f32 	%f96, %f95, %f95, %f94;
	ld.global.f32 	%f97, [%rd184+4];
	fma.rn.f32 	%f98, %f97, %f97, %f96;
	ld.global.f32 	%f99, [%rd184+8];
	fma.rn.f32 	%f100, %f99, %f99, %f98;
	ld.global.f32 	%f101, [%rd184+12];
	fma.rn.f32 	%f102, %f101, %f101, %f100;
	ld.global.f32 	%f103, [%rd184+16];
	fma.rn.f32 	%f104, %f103, %f103, %f102;
	ld.global.f32 	%f105, [%rd184+20];
	fma.rn.f32 	%f106, %f105, %f105, %f104;
	ld.global.f32 	%f107, [%rd184+24];
	fma.rn.f32 	%f108, %f107, %f107, %f106;
	ld.global.f32 	%f109, [%rd184+28];
	fma.rn.f32 	%f659, %f109, %f109, %f108;
	add.s32 	%r155, %r155, 16;
	add.s64 	%rd184, %rd184, 64;
	setp.ne.s32 	%p4, %r155, 0;
	@%p4 bra 	$L__BB1_4;
$L__BB1_5:
	setp.eq.s32 	%p5, %r2, 0;
	@%p5 bra 	$L__BB1_14;
	and.b32  	%r8, %r133, 7;
	setp.lt.u32 	%p6, %r2, 8;
	@%p6 bra 	$L__BB1_8;
	mul.wide.u32 	%rd95, %r157, 4;
	add.s64 	%rd96, %rd8, %rd95;
	ld.global.f32 	%f111, [%rd96];
	fma.rn.f32 	%f112, %f111, %f111, %f659;
	ld.global.f32 	%f113, [%rd96+4];
	fma.rn.f32 	%f114, %f113, %f113, %f112;
	ld.global.f32 	%f115, [%rd96+8];
	fma.rn.f32 	%f116, %f115, %f115, %f114;
	ld.global.f32 	%f117, [%rd96+12];
	fma.rn.f32 	%f118, %f117, %f117, %f116;
	ld.global.f32 	%f119, [%rd96+16];
	fma.rn.f32 	%f120, %f119, %f119, %f118;
	ld.global.f32 	%f121, [%rd96+20];
	fma.rn.f32 	%f122, %f121, %f121, %f120;
	ld.global.f32 	%f123, [%rd96+24];
	fma.rn.f32 	%f124, %f123, %f123, %f122;
	ld.global.f32 	%f125, [%rd96+28];
	fma.rn.f32 	%f659, %f125, %f125, %f124;
	add.s32 	%r157, %r157, 8;
$L__BB1_8:
	setp.eq.s32 	%p7, %r8, 0;
	@%p7 bra 	$L__BB1_14;
	and.b32  	%r11, %r133, 3;
	setp.lt.u32 	%p8, %r8, 4;
	@%p8 bra 	$L__BB1_11;
	mul.wide.u32 	%rd97, %r157, 4;
	add.s64 	%rd98, %rd8, %rd97;
	ld.global.f32 	%f127, [%rd98];
	fma.rn.f32 	%f128, %f127, %f127, %f659;
	ld.global.f32 	%f129, [%rd98+4];
	fma.rn.f32 	%f130, %f129, %f129, %f128;
	ld.global.f32 	%f131, [%rd98+8];
	fma.rn.f32 	%f132, %f131, %f131, %f130;
	ld.global.f32 	%f133, [%rd98+12];
	fma.rn.f32 	%f659, %f133, %f133, %f132;
	add.s32 	%r157, %r157, 4;
$L__BB1_11:
	setp.eq.s32 	%p9, %r11, 0;
	@%p9 bra 	$L__BB1_14;
	shl.b64 	%rd99, %rd7, 2;
	mul.wide.u32 	%rd100, %r157, 4;
	add.s64 	%rd101, %rd99, %rd100;
	add.s64 	%rd185, %rd6, %rd101;
	neg.s32 	%r159, %r11;
$L__BB1_13:
	.pragma "nounroll";
	ld.global.f32 	%f134, [%rd185];
	fma.rn.f32 	%f659, %f134, %f134, %f659;
	add.s64 	%rd185, %rd185, 4;
	add.s32 	%r159, %r159, 1;
	setp.ne.s32 	%p10, %r159, 0;
	@%p10 bra 	$L__BB1_13;
$L__BB1_14:
	ld.param.f32 	%f649, [_Z26klein_layer_forward_kernelPfPKfS1_ffii_param_4];
	ld.param.f32 	%f646, [_Z26klein_layer_forward_kernelPfPKfS1_ffii_param_3];
	setp.lt.s32 	%p11, %r133, 1;
	sqrt.rn.f32 	%f136, %f659;
	max.f32 	%f137, %f136, 0f33D6BF95;
	mov.f32 	%f138, 0f3F800000;
	sub.f32 	%f139, %f138, %f649;
	mul.f32 	%f140, %f139, %f137;
	sqrt.rn.f32 	%f141, %f646;
	rcp.rn.f32 	%f142, %f141;
	add.f32 	%f14, %f142, 0fB727C5AC;
	min.f32 	%f143, %f140, %f14;
	div.rn.f32 	%f15, %f143, %f137;
	mov.f32 	%f668, 0f00000000;
	@%p11 bra 	$L__BB1_39;
	add.s32 	%r17, %r133, -1;
	and.b32  	%r18, %r133, 15;
	setp.lt.u32 	%p12, %r17, 15;
	mov.b32 	%r160, 0;
	@%p12 bra 	$L__BB1_18;
	and.b32  	%r160, %r133, 2147483632;
	neg.s32 	%r164, %r160;
	shl.b64 	%rd102, %rd7, 2;
	add.s64 	%rd103, %rd102, %rd6;
	add.s64 	%rd189, %rd103, 32;
	add.s64 	%rd188, %rd2, 32;
$L__BB1_17:
	.pragma "nounroll";
	ld.global.f32 	%f144, [%rd189+-32];
	mul.f32 	%f145, %f15, %f144;
	ld.global.f32 	%f146, [%rd189+-28];
	mul.f32 	%f147, %f15, %f146;
	ld.global.f32 	%f148, [%rd189+-24];
	mul.f32 	%f149, %f15, %f148;
	ld.global.f32 	%f150, [%rd189+-20];
	mul.f32 	%f151, %f15, %f150;
	st.local.v4.f32 	[%rd188+-32], {%f145, %f147, %f149, %f151};
	ld.global.f32 	%f152, [%rd189+-16];
	mul.f32 	%f153, %f15, %f152;
	ld.global.f32 	%f154, [%rd189+-12];
	mul.f32 	%f155, %f15, %f154;
	ld.global.f32 	%f156, [%rd189+-8];
	mul.f32 	%f157, %f15, %f156;
	ld.global.f32 	%f158, [%rd189+-4];
	mul.f32 	%f159, %f15, %f158;
	st.local.v4.f32 	[%rd188+-16], {%f153, %f155, %f157, %f159};
	ld.global.f32 	%f160, [%rd189];
	mul.f32 	%f161, %f15, %f160;
	ld.global.f32 	%f162, [%rd189+4];
	mul.f32 	%f163, %f15, %f162;
	ld.global.f32 	%f164, [%rd189+8];
	mul.f32 	%f165, %f15, %f164;
	ld.global.f32 	%f166, [%rd189+12];
	mul.f32 	%f167, %f15, %f166;
	st.local.v4.f32 	[%rd188], {%f161, %f163, %f165, %f167};
	ld.global.f32 	%f168, [%rd189+16];
	mul.f32 	%f169, %f15, %f168;
	ld.global.f32 	%f170, [%rd189+20];
	mul.f32 	%f171, %f15, %f170;
	ld.global.f32 	%f172, [%rd189+24];
	mul.f32 	%f173, %f15, %f172;
	ld.global.f32 	%f174, [%rd189+28];
	mul.f32 	%f175, %f15, %f174;
	st.local.v4.f32 	[%rd188+16], {%f169, %f171, %f173, %f175};
	add.s32 	%r164, %r164, 16;
	add.s64 	%rd189, %rd189, 64;
	add.s64 	%rd188, %rd188, 64;
	setp.eq.s32 	%p13, %r164, 0;
	@%p13 bra 	$L__BB1_18;
	bra.uni 	$L__BB1_17;
$L__BB1_18:
	setp.eq.s32 	%p14, %r18, 0;
	@%p14 bra 	$L__BB1_27;
	setp.lt.u32 	%p15, %r18, 8;
	@%p15 bra 	$L__BB1_21;
	shl.b64 	%rd104, %rd7, 2;
	add.s64 	%rd105, %rd6, %rd104;
	mul.wide.u32 	%rd106, %r160, 4;
	add.s64 	%rd107, %rd105, %rd106;
	ld.global.f32 	%f176, [%rd107];
	mul.f32 	%f177, %f15, %f176;
	add.s64 	%rd108, %rd2, %rd106;
	st.local.f32 	[%rd108], %f177;
	ld.global.f32 	%f178, [%rd107+4];
	mul.f32 	%f179, %f15, %f178;
	st.local.f32 	[%rd108+4], %f179;
	ld.global.f32 	%f180, [%rd107+8];
	mul.f32 	%f181, %f15, %f180;
	st.local.f32 	[%rd108+8], %f181;
	ld.global.f32 	%f182, [%rd107+12];
	mul.f32 	%f183, %f15, %f182;
	st.local.f32 	[%rd108+12], %f183;
	ld.global.f32 	%f184, [%rd107+16];
	mul.f32 	%f185, %f15, %f184;
	st.local.f32 	[%rd108+16], %f185;
	ld.global.f32 	%f186, [%rd107+20];
	mul.f32 	%f187, %f15, %f186;
	st.local.f32 	[%rd108+20], %f187;
	ld.global.f32 	%f188, [%rd107+24];
	mul.f32 	%f189, %f15, %f188;
	st.local.f32 	[%rd108+24], %f189;
	ld.global.f32 	%f190, [%rd107+28];
	mul.f32 	%f191, %f15, %f190;
	st.local.f32 	[%rd108+28], %f191;
	add.s32 	%r160, %r160, 8;
$L__BB1_21:
	and.b32  	%r23, %r133, 7;
	setp.eq.s32 	%p16, %r23, 0;
	@%p16 bra 	$L__BB1_27;
	and.b32  	%r24, %r133, 3;
	setp.lt.u32 	%p17, %r23, 4;
	@%p17 bra 	$L__BB1_24;
	shl.b64 	%rd109, %rd7, 2;
	add.s64 	%rd110, %rd6, %rd109;
	mul.wide.u32 	%rd111, %r160, 4;
	add.s64 	%rd112, %rd110, %rd111;
	ld.global.f32 	%f192, [%rd112];
	mul.f32 	%f193, %f15, %f192;
	add.s64 	%rd113, %rd2, %rd111;
	st.local.f32 	[%rd113], %f193;
	ld.global.f32 	%f194, [%rd112+4];
	mul.f32 	%f195, %f15, %f194;
	st.local.f32 	[%rd113+4], %f195;
	ld.global.f32 	%f196, [%rd112+8];
	mul.f32 	%f197, %f15, %f196;
	st.local.f32 	[%rd113+8], %f197;
	ld.global.f32 	%f198, [%rd112+12];
	mul.f32 	%f199, %f15, %f198;
	st.local.f32 	[%rd113+12], %f199;
	add.s32 	%r160, %r160, 4;
$L__BB1_24:
	setp.eq.s32 	%p18, %r24, 0;
	@%p18 bra 	$L__BB1_27;
	mul.wide.u32 	%rd114, %r160, 4;
	add.s64 	%rd187, %rd2, %rd114;
	shl.b64 	%rd115, %rd7, 2;
	add.s64 	%rd116, %rd115, %rd114;
	add.s64 	%rd186, %rd6, %rd116;
	neg.s32 	%r163, %r24;
$L__BB1_26:
	.pragma "nounroll";
	ld.global.f32 	%f200, [%rd186];
	mul.f32 	%f201, %f15, %f200;
	st.local.f32 	[%rd187], %f201;
	add.s64 	%rd187, %rd187, 4;
	add.s64 	%rd186, %rd186, 4;
	add.s32 	%r163, %r163, 1;
	setp.ne.s32 	%p19, %r163, 0;
	@%p19 bra 	$L__BB1_26;
$L__BB1_27:
	setp.lt.u32 	%p20, %r17, 15;
	mov.f32 	%f668, 0f00000000;
	mov.b32 	%r166, 0;
	@%p20 bra 	$L__BB1_30;
	and.b32  	%r166, %r133, 2147483632;
	neg.s32 	%r165, %r166;
	shl.b64 	%rd117, %rd7, 2;
	add.s64 	%rd118, %rd117, %rd5;
	add.s64 	%rd190, %rd118, 32;
	mov.f32 	%f668, 0f00000000;
$L__BB1_29:
	.pragma "nounroll";
	ld.global.f32 	%f205, [%rd190+-32];
	fma.rn.f32 	%f206, %f205, %f205, %f668;
	ld.global.f32 	%f207, [%rd190+-28];
	fma.rn.f32 	%f208, %f207, %f207, %f206;
	ld.global.f32 	%f209, [%rd190+-24];
	fma.rn.f32 	%f210, %f209, %f209, %f208;
	ld.global.f32 	%f211, [%rd190+-20];
	fma.rn.f32 	%f212, %f211, %f211, %f210;
	ld.global.f32 	%f213, [%rd190+-16];
	fma.rn.f32 	%f214, %f213, %f213, %f212;
	ld.global.f32 	%f215, [%rd190+-12];
	fma.rn.f32 	%f216, %f215, %f215, %f214;
	ld.global.f32 	%f217, [%rd190+-8];
	fma.rn.f32 	%f218, %f217, %f217, %f216;
	ld.global.f32 	%f219, [%rd190+-4];
	fma.rn.f32 	%f220, %f219, %f219, %f218;
	ld.global.f32 	%f221, [%rd190];
	fma.rn.f32 	%f222, %f221, %f221, %f220;
	ld.global.f32 	%f223, [%rd190+4];
	fma.rn.f32 	%f224, %f223, %f223, %f222;
	ld.global.f32 	%f225, [%rd190+8];
	fma.rn.f32 	%f226, %f225, %f225, %f224;
	ld.global.f32 	%f227, [%rd190+12];
	fma.rn.f32 	%f228, %f227, %f227, %f226;
	ld.global.f32 	%f229, [%rd190+16];
	fma.rn.f32 	%f230, %f229, %f229, %f228;
	ld.global.f32 	%f231, [%rd190+20];
	fma.rn.f32 	%f232, %f231, %f231, %f230;
	ld.global.f32 	%f233, [%rd190+24];
	fma.rn.f32 	%f234, %f233, %f233, %f232;
	ld.global.f32 	%f235, [%rd190+28];
	fma.rn.f32 	%f668, %f235, %f235, %f234;
	add.s32 	%r165, %r165, 16;
	add.s64 	%rd190, %rd190, 64;
	setp.ne.s32 	%p21, %r165, 0;
	@%p21 bra 	$L__BB1_29;
$L__BB1_30:
	setp.eq.s32 	%p22, %r18, 0;
	@%p22 bra 	$L__BB1_39;
	shl.b64 	%rd119, %rd7, 2;
	add.s64 	%rd30, %rd5, %rd119;
	and.b32  	%r38, %r133, 7;
	setp.lt.u32 	%p23, %r18, 8;
	@%p23 bra 	$L__BB1_33;
	mul.wide.u32 	%rd120, %r166, 4;
	add.s64 	%rd121, %rd30, %rd120;
	ld.global.f32 	%f237, [%rd121];
	fma.rn.f32 	%f238, %f237, %f237, %f668;
	ld.global.f32 	%f239, [%rd121+4];
	fma.rn.f32 	%f240, %f239, %f239, %f238;
	ld.global.f32 	%f241, [%rd121+8];
	fma.rn.f32 	%f242, %f241, %f241, %f240;
	ld.global.f32 	%f243, [%rd121+12];
	fma.rn.f32 	%f244, %f243, %f243, %f242;
	ld.global.f32 	%f245, [%rd121+16];
	fma.rn.f32 	%f246, %f245, %f245, %f244;
	ld.global.f32 	%f247, [%rd121+20];
	fma.rn.f32 	%f248, %f247, %f247, %f246;
	ld.global.f32 	%f249, [%rd121+24];
	fma.rn.f32 	%f250, %f249, %f249, %f248;
	ld.global.f32 	%f251, [%rd121+28];
	fma.rn.f32 	%f668, %f251, %f251, %f250;
	add.s32 	%r166, %r166, 8;
$L__BB1_33:
	setp.eq.s32 	%p24, %r38, 0;
	@%p24 bra 	$L__BB1_39;
	and.b32  	%r41, %r133, 3;
	setp.lt.u32 	%p25, %r38, 4;
	@%p25 bra 	$L__BB1_36;
	mul.wide.u32 	%rd122, %r166, 4;
	add.s64 	%rd123, %rd30, %rd122;
	ld.global.f32 	%f253, [%rd123];
	fma.rn.f32 	%f254, %f253, %f253, %f668;
	ld.global.f32 	%f255, [%rd123+4];
	fma.rn.f32 	%f256, %f255, %f255, %f254;
	ld.global.f32 	%f257, [%rd123+8];
	fma.rn.f32 	%f258, %f257, %f257, %f256;
	ld.global.f32 	%f259, [%rd123+12];
	fma.rn.f32 	%f668, %f259, %f259, %f258;
	add.s32 	%r166, %r166, 4;
$L__BB1_36:
	setp.eq.s32 	%p26, %r41, 0;
	@%p26 bra 	$L__BB1_39;
	mul.wide.u32 	%rd125, %r166, 4;
	add.s64 	%rd126, %rd119, %rd125;
	add.s64 	%rd191, %rd5, %rd126;
	neg.s32 	%r169, %r41;
$L__BB1_38:
	.pragma "nounroll";
	ld.global.f32 	%f260, [%rd191];
	fma.rn.f32 	%f668, %f260, %f260, %f668;
	add.s64 	%rd191, %rd191, 4;
	add.s32 	%r169, %r169, 1;
	setp.ne.s32 	%p27, %r169, 0;
	@%p27 bra 	$L__BB1_38;
$L__BB1_39:
	ld.param.f32 	%f650, [_Z26klein_layer_forward_kernelPfPKfS1_ffii_param_4];
	setp.lt.s32 	%p28, %r133, 1;
	sqrt.rn.f32 	%f262, %f668;
	max.f32 	%f263, %f262, 0f33D6BF95;
	mul.f32 	%f264, %f650, %f263;
	min.f32 	%f265, %f264, %f14;
	div.rn.f32 	%f29, %f265, %f263;
	mov.f32 	%f676, 0f00000000;
	@%p28 bra 	$L__BB1_64;
	add.s32 	%r47, %r133, -1;
	and.b32  	%r48, %r133, 15;
	setp.lt.u32 	%p29, %r47, 15;
	mov.b32 	%r170, 0;
	@%p29 bra 	$L__BB1_43;
	and.b32  	%r170, %r133, 2147483632;
	neg.s32 	%r174, %r170;
	shl.b64 	%rd127, %rd7, 2;
	add.s64 	%rd128, %rd127, %rd5;
	add.s64 	%rd195, %rd128, 32;
	add.s64 	%rd194, %rd3, 32;
$L__BB1_42:
	.pragma "nounroll";
	ld.global.f32 	%f266, [%rd195+-32];
	mul.f32 	%f267, %f29, %f266;
	ld.global.f32 	%f268, [%rd195+-28];
	mul.f32 	%f269, %f29, %f268;
	ld.global.f32 	%f270, [%rd195+-24];
	mul.f32 	%f271, %f29, %f270;
	ld.global.f32 	%f272, [%rd195+-20];
	mul.f32 	%f273, %f29, %f272;
	st.local.v4.f32 	[%rd194+-32], {%f267, %f269, %f271, %f273};
	ld.global.f32 	%f274, [%rd195+-16];
	mul.f32 	%f275, %f29, %f274;
	ld.global.f32 	%f276, [%rd195+-12];
	mul.f32 	%f277, %f29, %f276;
	ld.global.f32 	%f278, [%rd195+-8];
	mul.f32 	%f279, %f29, %f278;
	ld.global.f32 	%f280, [%rd195+-4];
	mul.f32 	%f281, %f29, %f280;
	st.local.v4.f32 	[%rd194+-16], {%f275, %f277, %f279, %f281};
	ld.global.f32 	%f282, [%rd195];
	mul.f32 	%f283, %f29, %f282;
	ld.global.f32 	%f284, [%rd195+4];
	mul.f32 	%f285, %f29, %f284;
	ld.global.f32 	%f286, [%rd195+8];
	mul.f32 	%f287, %f29, %f286;
	ld.global.f32 	%f288, [%rd195+12];
	mul.f32 	%f289, %f29, %f288;
	st.local.v4.f32 	[%rd194], {%f283, %f285, %f287, %f289};
	ld.global.f32 	%f290, [%rd195+16];
	mul.f32 	%f291, %f29, %f290;
	ld.global.f32 	%f292, [%rd195+20];
	mul.f32 	%f293, %f29, %f292;
	ld.global.f32 	%f294, [%rd195+24];
	mul.f32 	%f295, %f29, %f294;
	ld.global.f32 	%f296, [%rd195+28];
	mul.f32 	%f297, %f29, %f296;
	st.local.v4.f32 	[%rd194+16], {%f291, %f293, %f295, %f297};
	add.s32 	%r174, %r174, 16;
	add.s64 	%rd195, %rd195, 64;
	add.s64 	%rd194, %rd194, 64;
	setp.eq.s32 	%p30, %r174, 0;
	@%p30 bra 	$L__BB1_43;
	bra.uni 	$L__BB1_42;
$L__BB1_43:
	setp.eq.s32 	%p31, %r48, 0;
	@%p31 bra 	$L__BB1_52;
	shl.b64 	%rd129, %rd7, 2;
	add.s64 	%rd36, %rd5, %rd129;
	and.b32  	%r51, %r133, 7;
	setp.lt.u32 	%p32, %r48, 8;
	@%p32 bra 	$L__BB1_46;
	mul.wide.u32 	%rd130, %r170, 4;
	add.s64 	%rd131, %rd36, %rd130;
	ld.global.f32 	%f298, [%rd131];
	mul.f32 	%f299, %f29, %f298;
	add.s64 	%rd132, %rd3, %rd130;
	st.local.f32 	[%rd132], %f299;
	ld.global.f32 	%f300, [%rd131+4];
	mul.f32 	%f301, %f29, %f300;
	st.local.f32 	[%rd132+4], %f301;
	ld.global.f32 	%f302, [%rd131+8];
	mul.f32 	%f303, %f29, %f302;
	st.local.f32 	[%rd132+8], %f303;
	ld.global.f32 	%f304, [%rd131+12];
	mul.f32 	%f305, %f29, %f304;
	st.local.f32 	[%rd132+12], %f305;
	ld.global.f32 	%f306, [%rd131+16];
	mul.f32 	%f307, %f29, %f306;
	st.local.f32 	[%rd132+16], %f307;
	ld.global.f32 	%f308, [%rd131+20];
	mul.f32 	%f309, %f29, %f308;
	st.local.f32 	[%rd132+20], %f309;
	ld.global.f32 	%f310, [%rd131+24];
	mul.f32 	%f311, %f29, %f310;
	st.local.f32 	[%rd132+24], %f311;
	ld.global.f32 	%f312, [%rd131+28];
	mul.f32 	%f313, %f29, %f312;
	st.local.f32 	[%rd132+28], %f313;
	add.s32 	%r170, %r170, 8;
$L__BB1_46:
	setp.eq.s32 	%p33, %r51, 0;
	@%p33 bra 	$L__BB1_52;
	and.b32  	%r54, %r133, 3;
	setp.lt.u32 	%p34, %r51, 4;
	@%p34 bra 	$L__BB1_49;
	mul.wide.u32 	%rd133, %r170, 4;
	add.s64 	%rd134, %rd36, %rd133;
	ld.global.f32 	%f314, [%rd134];
	mul.f32 	%f315, %f29, %f314;
	add.s64 	%rd135, %rd3, %rd133;
	st.local.f32 	[%rd135], %f315;
	ld.global.f32 	%f316, [%rd134+4];
	mul.f32 	%f317, %f29, %f316;
	st.local.f32 	[%rd135+4], %f317;
	ld.global.f32 	%f318, [%rd134+8];
	mul.f32 	%f319, %f29, %f318;
	st.local.f32 	[%rd135+8], %f319;
	ld.global.f32 	%f320, [%rd134+12];
	mul.f32 	%f321, %f29, %f320;
	st.local.f32 	[%rd135+12], %f321;
	add.s32 	%r170, %r170, 4;
$L__BB1_49:
	setp.eq.s32 	%p35, %r54, 0;
	@%p35 bra 	$L__BB1_52;
	mul.wide.u32 	%rd136, %r170, 4;
	add.s64 	%rd193, %rd3, %rd136;
	add.s64 	%rd138, %rd129, %rd136;
	add.s64 	%rd192, %rd5, %rd138;
	neg.s32 	%r173, %r54;
$L__BB1_51:
	.pragma "nounroll";
	ld.global.f32 	%f322, [%rd192];
	mul.f32 	%f323, %f29, %f322;
	st.local.f32 	[%rd193], %f323;
	add.s64 	%rd193, %rd193, 4;
	add.s64 	%rd192, %rd192, 4;
	add.s32 	%r173, %r173, 1;
	setp.ne.s32 	%p36, %r173, 0;
	@%p36 bra 	$L__BB1_51;
$L__BB1_52:
	setp.lt.u32 	%p37, %r47, 15;
	mov.f32 	%f676, 0f00000000;
	mov.b32 	%r175, 0;
	@%p37 bra 	$L__BB1_55;
	and.b32  	%r175, %r133, 2147483632;
	neg.s32 	%r179, %r175;
	add.s64 	%rd197, %rd2, 32;
	mov.f32 	%f676, 0f00000000;
$L__BB1_54:
	.pragma "nounroll";
	ld.local.v4.f32 	{%f327, %f328, %f329, %f330}, [%rd197+-32];
	fma.rn.f32 	%f331, %f327, %f327, %f676;
	fma.rn.f32 	%f332, %f328, %f328, %f331;
	fma.rn.f32 	%f333, %f329, %f329, %f332;
	fma.rn.f32 	%f334, %f330, %f330, %f333;
	ld.local.v4.f32 	{%f335, %f336, %f337, %f338}, [%rd197+-16];
	fma.rn.f32 	%f339, %f335, %f335, %f334;
	fma.rn.f32 	%f340, %f336, %f336, %f339;
	fma.rn.f32 	%f341, %f337, %f337, %f340;
	fma.rn.f32 	%f342, %f338, %f338, %f341;
	ld.local.v4.f32 	{%f343, %f344, %f345, %f346}, [%rd197];
	fma.rn.f32 	%f347, %f343, %f343, %f342;
	fma.rn.f32 	%f348, %f344, %f344, %f347;
	fma.rn.f32 	%f349, %f345, %f345, %f348;
	fma.rn.f32 	%f350, %f346, %f346, %f349;
	ld.local.v4.f32 	{%f351, %f352, %f353, %f354}, [%rd197+16];
	fma.rn.f32 	%f355, %f351, %f351, %f350;
	fma.rn.f32 	%f356, %f352, %f352, %f355;
	fma.rn.f32 	%f357, %f353, %f353, %f356;
	fma.rn.f32 	%f676, %f354, %f354, %f357;
	add.s32 	%r179, %r179, 16;
	add.s64 	%rd197, %rd197, 64;
	setp.eq.s32 	%p38, %r179, 0;
	@%p38 bra 	$L__BB1_55;
	bra.uni 	$L__BB1_54;
$L__BB1_55:
	setp.eq.s32 	%p39, %r48, 0;
	@%p39 bra 	$L__BB1_64;
	and.b32  	%r66, %r133, 7;
	setp.lt.u32 	%p40, %r48, 8;
	@%p40 bra 	$L__BB1_58;
	mul.wide.u32 	%rd139, %r175, 4;
	add.s64 	%rd140, %rd2, %rd139;
	ld.local.f32 	%f359, [%rd140];
	fma.rn.f32 	%f360, %f359, %f359, %f676;
	ld.local.f32 	%f361, [%rd140+4];
	fma.rn.f32 	%f362, %f361, %f361, %f360;
	ld.local.f32 	%f363, [%rd140+8];
	fma.rn.f32 	%f364, %f363, %f363, %f362;
	ld.local.f32 	%f365, [%rd140+12];
	fma.rn.f32 	%f366, %f365, %f365, %f364;
	ld.local.f32 	%f367, [%rd140+16];
	fma.rn.f32 	%f368, %f367, %f367, %f366;
	ld.local.f32 	%f369, [%rd140+20];
	fma.rn.f32 	%f370, %f369, %f369, %f368;
	ld.local.f32 	%f371, [%rd140+24];
	fma.rn.f32 	%f372, %f371, %f371, %f370;
	ld.local.f32 	%f373, [%rd140+28];
	fma.rn.f32 	%f676, %f373, %f373, %f372;
	add.s32 	%r175, %r175, 8;
$L__BB1_58:
	setp.eq.s32 	%p41, %r66, 0;
	@%p41 bra 	$L__BB1_64;
	and.b32  	%r69, %r133, 3;
	setp.lt.u32 	%p42, %r66, 4;
	@%p42 bra 	$L__BB1_61;
	mul.wide.u32 	%rd141, %r175, 4;
	add.s64 	%rd142, %rd2, %rd141;
	ld.local.f32 	%f375, [%rd142];
	fma.rn.f32 	%f376, %f375, %f375, %f676;
	ld.local.f32 	%f377, [%rd142+4];
	fma.rn.f32 	%f378, %f377, %f377, %f376;
	ld.local.f32 	%f379, [%rd142+8];
	fma.rn.f32 	%f380, %f379, %f379, %f378;
	ld.local.f32 	%f381, [%rd142+12];
	fma.rn.f32 	%f676, %f381, %f381, %f380;
	add.s32 	%r175, %r175, 4;
$L__BB1_61:
	setp.eq.s32 	%p43, %r69, 0;
	@%p43 bra 	$L__BB1_64;
	mul.wide.u32 	%rd143, %r175, 4;
	add.s64 	%rd196, %rd2, %rd143;
	neg.s32 	%r178, %r69;
$L__BB1_63:
	.pragma "nounroll";
	ld.local.f32 	%f382, [%rd196];
	fma.rn.f32 	%f676, %f382, %f382, %f676;
	add.s64 	%rd196, %rd196, 4;
	add.s32 	%r178, %r178, 1;
	setp.ne.s32 	%p44, %r178, 0;
	@%p44 bra 	$L__BB1_63;
$L__BB1_64:
	setp.lt.s32 	%p45, %r133, 1;
	mov.f32 	%f686, 0f00000000;
	@%p45 bra 	$L__BB1_77;
	add.s32 	%r148, %r133, -1;
	and.b32  	%r75, %r133, 15;
	setp.lt.u32 	%p46, %r148, 15;
	mov.f32 	%f686, 0f00000000;
	mov.b32 	%r181, 0;
	@%p46 bra 	$L__BB1_68;
	and.b32  	%r181, %r133, 2147483632;
	neg.s32 	%r180, %r181;
	add.s64 	%rd198, %rd3, 32;
	mov.f32 	%f686, 0f00000000;
$L__BB1_67:
	.pragma "nounroll";
	ld.local.v4.f32 	{%f387, %f388, %f389, %f390}, [%rd198+-32];
	fma.rn.f32 	%f391, %f387, %f387, %f686;
	fma.rn.f32 	%f392, %f388, %f388, %f391;
	fma.rn.f32 	%f393, %f389, %f389, %f392;
	fma.rn.f32 	%f394, %f390, %f390, %f393;
	ld.local.v4.f32 	{%f395, %f396, %f397, %f398}, [%rd198+-16];
	fma.rn.f32 	%f399, %f395, %f395, %f394;
	fma.rn.f32 	%f400, %f396, %f396, %f399;
	fma.rn.f32 	%f401, %f397, %f397, %f400;
	fma.rn.f32 	%f402, %f398, %f398, %f401;
	ld.local.v4.f32 	{%f403, %f404, %f405, %f406}, [%rd198];
	fma.rn.f32 	%f407, %f403, %f403, %f402;
	fma.rn.f32 	%f408, %f404, %f404, %f407;
	fma.rn.f32 	%f409, %f405, %f405, %f408;
	fma.rn.f32 	%f410, %f406, %f406, %f409;
	ld.local.v4.f32 	{%f411, %f412, %f413, %f414}, [%rd198+16];
	fma.rn.f32 	%f415, %f411, %f411, %f410;
	fma.rn.f32 	%f416, %f412, %f412, %f415;
	fma.rn.f32 	%f417, %f413, %f413, %f416;
	fma.rn.f32 	%f686, %f414, %f414, %f417;
	add.s32 	%r180, %r180, 16;
	add.s64 	%rd198, %rd198, 64;
	setp.ne.s32 	%p47, %r180, 0;
	@%p47 bra 	$L__BB1_67;
$L__BB1_68:
	setp.eq.s32 	%p48, %r75, 0;
	@%p48 bra 	$L__BB1_77;
	and.b32  	%r83, %r133, 7;
	setp.lt.u32 	%p49, %r75, 8;
	@%p49 bra 	$L__BB1_71;
	mul.wide.u32 	%rd144, %r181, 4;
	add.s64 	%rd145, %rd3, %rd144;
	ld.local.f32 	%f419, [%rd145];
	fma.rn.f32 	%f420, %f419, %f419, %f686;
	ld.local.f32 	%f421, [%rd145+4];
	fma.rn.f32 	%f422, %f421, %f421, %f420;
	ld.local.f32 	%f423, [%rd145+8];
	fma.rn.f32 	%f424, %f423, %f423, %f422;
	ld.local.f32 	%f425, [%rd145+12];
	fma.rn.f32 	%f426, %f425, %f425, %f424;
	ld.local.f32 	%f427, [%rd145+16];
	fma.rn.f32 	%f428, %f427, %f427, %f426;
	ld.local.f32 	%f429, [%rd145+20];
	fma.rn.f32 	%f430, %f429, %f429, %f428;
	ld.local.f32 	%f431, [%rd145+24];
	fma.rn.f32 	%f432, %f431, %f431, %f430;
	ld.local.f32 	%f433, [%rd145+28];
	fma.rn.f32 	%f686, %f433, %f433, %f432;
	add.s32 	%r181, %r181, 8;
$L__BB1_71:
	setp.eq.s32 	%p50, %r83, 0;
	@%p50 bra 	$L__BB1_77;
	and.b32  	%r86, %r133, 3;
	setp.lt.u32 	%p51, %r83, 4;
	@%p51 bra 	$L__BB1_74;
	mul.wide.u32 	%rd146, %r181, 4;
	add.s64 	%rd147, %rd3, %rd146;
	ld.local.f32 	%f435, [%rd147];
	fma.rn.f32 	%f436, %f435, %f435, %f686;
	ld.local.f32 	%f437, [%rd147+4];
	fma.rn.f32 	%f438, %f437, %f437, %f436;
	ld.local.f32 	%f439, [%rd147+8];
	fma.rn.f32 	%f440, %f439, %f439, %f438;
	ld.local.f32 	%f441, [%rd147+12];
	fma.rn.f32 	%f686, %f441, %f441, %f440;
	add.s32 	%r181, %r181, 4;
$L__BB1_74:
	setp.eq.s32 	%p52, %r86, 0;
	@%p52 bra 	$L__BB1_77;
	mul.wide.u32 	%rd148, %r181, 4;
	add.s64 	%rd199, %rd3, %rd148;
	neg.s32 	%r184, %r86;
$L__BB1_76:
	.pragma "nounroll";
	ld.local.f32 	%f442, [%rd199];
	fma.rn.f32 	%f686, %f442, %f442, %f686;
	add.s64 	%rd199, %rd199, 4;
	add.s32 	%r184, %r184, 1;
	setp.ne.s32 	%p53, %r184, 0;
	@%p53 bra 	$L__BB1_76;
$L__BB1_77:
	ld.param.f32 	%f647, [_Z26klein_layer_forward_kernelPfPKfS1_ffii_param_3];
	setp.lt.s32 	%p54, %r133, 1;
	mul.f32 	%f444, %f647, %f676;
	mov.f32 	%f445, 0f3F800000;
	sub.f32 	%f446, %f445, %f444;
	max.f32 	%f447, %f446, 0f33D6BF95;
	sqrt.rn.f32 	%f56, %f447;
	mul.f32 	%f448, %f647, %f686;
	sub.f32 	%f449, %f445, %f448;
	max.f32 	%f450, %f449, 0f33D6BF95;
	sqrt.rn.f32 	%f57, %f450;
	mov.f32 	%f695, 0f00000000;
	@%p54 bra 	$L__BB1_101;
	add.s32 	%r92, %r133, -1;
	and.b32  	%r93, %r133, 7;
	setp.lt.u32 	%p55, %r92, 7;
	mov.b32 	%r185, 0;
	@%p55 bra 	$L__BB1_81;
	and.b32  	%r185, %r133, 2147483640;
	neg.s32 	%r188, %r185;
	add.s64 	%rd202, %rd4, 16;
	add.s64 	%rd201, %rd3, 16;
	add.s64 	%rd200, %rd2, 16;
$L__BB1_80:
	.pragma "nounroll";
	ld.local.v4.f32 	{%f451, %f452, %f453, %f454}, [%rd200+-16];
	div.rn.f32 	%f455, %f451, %f56;
	ld.local.v4.f32 	{%f456, %f457, %f458, %f459}, [%rd201+-16];
	div.rn.f32 	%f460, %f456, %f57;
	add.f32 	%f461, %f455, %f460;
	div.rn.f32 	%f462, %f452, %f56;
	div.rn.f32 	%f463, %f457, %f57;
	add.f32 	%f464, %f462, %f463;
	div.rn.f32 	%f465, %f453, %f56;
	div.rn.f32 	%f466, %f458, %f57;
	add.f32 	%f467, %f465, %f466;
	div.rn.f32 	%f468, %f454, %f56;
	div.rn.f32 	%f469, %f459, %f57;
	add.f32 	%f470, %f468, %f469;
	st.local.v4.f32 	[%rd202+-16], {%f461, %f464, %f467, %f470};
	ld.local.v4.f32 	{%f471, %f472, %f473, %f474}, [%rd200];
	div.rn.f32 	%f475, %f471, %f56;
	ld.local.v4.f32 	{%f476, %f477, %f478, %f479}, [%rd201];
	div.rn.f32 	%f480, %f476, %f57;
	add.f32 	%f481, %f475, %f480;
	div.rn.f32 	%f482, %f472, %f56;
	div.rn.f32 	%f483, %f477, %f57;
	add.f32 	%f484, %f482, %f483;
	div.rn.f32 	%f485, %f473, %f56;
	div.rn.f32 	%f486, %f478, %f57;
	add.f32 	%f487, %f485, %f486;
	div.rn.f32 	%f488, %f474, %f56;
	div.rn.f32 	%f489, %f479, %f57;
	add.f32 	%f490, %f488, %f489;
	st.local.v4.f32 	[%rd202], {%f481, %f484, %f487, %f490};
	add.s32 	%r188, %r188, 8;
	add.s64 	%rd202, %rd202, 32;
	add.s64 	%rd201, %rd201, 32;
	add.s64 	%rd200, %rd200, 32;
	setp.eq.s32 	%p56, %r188, 0;
	@%p56 bra 	$L__BB1_81;
	bra.uni 	$L__BB1_80;
$L__BB1_81:
	setp.eq.s32 	%p57, %r93, 0;
	@%p57 bra 	$L__BB1_89;
	and.b32  	%r96, %r133, 3;
	setp.lt.u32 	%p58, %r93, 4;
	@%p58 bra 	$L__BB1_84;
	mul.wide.u32 	%rd149, %r185, 4;
	add.s64 	%rd150, %rd2, %rd149;
	ld.local.f32 	%f491, [%rd150];
	div.rn.f32 	%f492, %f491, %f56;
	add.s64 	%rd151, %rd3, %rd149;
	ld.local.f32 	%f493, [%rd151];
	div.rn.f32 	%f494, %f493, %f57;
	add.f32 	%f495, %f492, %f494;
	add.s64 	%rd152, %rd4, %rd149;
	st.local.f32 	[%rd152], %f495;
	ld.local.f32 	%f496, [%rd150+4];
	div.rn.f32 	%f497, %f496, %f56;
	ld.local.f32 	%f498, [%rd151+4];
	div.rn.f32 	%f499, %f498, %f57;
	add.f32 	%f500, %f497, %f499;
	st.local.f32 	[%rd152+4], %f500;
	ld.local.f32 	%f501, [%rd150+8];
	div.rn.f32 	%f502, %f501, %f56;
	ld.local.f32 	%f503, [%rd151+8];
	div.rn.f32 	%f504, %f503, %f57;
	add.f32 	%f505, %f502, %f504;
	st.local.f32 	[%rd152+8], %f505;
	ld.local.f32 	%f506, [%rd150+12];
	div.rn.f32 	%f507, %f506, %f56;
	ld.local.f32 	%f508, [%rd151+12];
	div.rn.f32 	%f509, %f508, %f57;
	add.f32 	%f510, %f507, %f509;
	st.local.f32 	[%rd152+12], %f510;
	add.s32 	%r185, %r185, 4;
$L__BB1_84:
	setp.eq.s32 	%p59, %r96, 0;
	@%p59 bra 	$L__BB1_89;
	setp.eq.s32 	%p60, %r96, 1;
	@%p60 bra 	$L__BB1_87;
	mul.wide.u32 	%rd153, %r185, 4;
	add.s64 	%rd154, %rd2, %rd153;
	ld.local.f32 	%f511, [%rd154];
	div.rn.f32 	%f512, %f511, %f56;
	add.s64 	%rd155, %rd3, %rd153;
	ld.local.f32 	%f513, [%rd155];
	div.rn.f32 	%f514, %f513, %f57;
	add.f32 	%f515, %f512, %f514;
	add.s64 	%rd156, %rd4, %rd153;
	st.local.f32 	[%rd156], %f515;
	ld.local.f32 	%f516, [%rd154+4];
	div.rn.f32 	%f517, %f516, %f56;
	ld.local.f32 	%f518, [%rd155+4];
	div.rn.f32 	%f519, %f518, %f57;
	add.f32 	%f520, %f517, %f519;
	st.local.f32 	[%rd156+4], %f520;
	add.s32 	%r185, %r185, 2;
$L__BB1_87:
	and.b32  	%r151, %r133, 1;
	setp.eq.b32 	%p61, %r151, 1;
	not.pred 	%p62, %p61;
	@%p62 bra 	$L__BB1_89;
	mul.wide.u32 	%rd157, %r185, 4;
	add.s64 	%rd158, %rd2, %rd157;
	ld.local.f32 	%f521, [%rd158];
	div.rn.f32 	%f522, %f521, %f56;
	add.s64 	%rd159, %rd3, %rd157;
	ld.local.f32 	%f523, [%rd159];
	div.rn.f32 	%f524, %f523, %f57;
	add.f32 	%f525, %f522, %f524;
	add.s64 	%rd160, %rd4, %rd157;
	st.local.f32 	[%rd160], %f525;
$L__BB1_89:
	and.b32  	%r101, %r133, 15;
	setp.lt.u32 	%p63, %r92, 15;
	mov.f32 	%f695, 0f00000000;
	mov.b32 	%r190, 0;
	@%p63 bra 	$L__BB1_92;
	and.b32  	%r190, %r133, 2147483632;
	neg.s32 	%r189, %r190;
	add.s64 	%rd203, %rd4, 32;
	mov.f32 	%f695, 0f00000000;
$L__BB1_91:
	.pragma "nounroll";
	ld.local.v4.f32 	{%f529, %f530, %f531, %f532}, [%rd203+-32];
	fma.rn.f32 	%f533, %f529, %f529, %f695;
	fma.rn.f32 	%f534, %f530, %f530, %f533;
	fma.rn.f32 	%f535, %f531, %f531, %f534;
	fma.rn.f32 	%f536, %f532, %f532, %f535;
	ld.local.v4.f32 	{%f537, %f538, %f539, %f540}, [%rd203+-16];
	fma.rn.f32 	%f541, %f537, %f537, %f536;
	fma.rn.f32 	%f542, %f538, %f538, %f541;
	fma.rn.f32 	%f543, %f539, %f539, %f542;
	fma.rn.f32 	%f544, %f540, %f540, %f543;
	ld.local.v4.f32 	{%f545, %f546, %f547, %f548}, [%rd203];
	fma.rn.f32 	%f549, %f545, %f545, %f544;
	fma.rn.f32 	%f550, %f546, %f546, %f549;
	fma.rn.f32 	%f551, %f547, %f547, %f550;
	fma.rn.f32 	%f552, %f548, %f548, %f551;
	ld.local.v4.f32 	{%f553, %f554, %f555, %f556}, [%rd203+16];
	fma.rn.f32 	%f557, %f553, %f553, %f552;
	fma.rn.f32 	%f558, %f554, %f554, %f557;
	fma.rn.f32 	%f559, %f555, %f555, %f558;
	fma.rn.f32 	%f695, %f556, %f556, %f559;
	add.s32 	%r189, %r189, 16;
	add.s64 	%rd203, %rd203, 64;
	setp.ne.s32 	%p64, %r189, 0;
	@%p64 bra 	$L__BB1_91;
$L__BB1_92:
	setp.eq.s32 	%p65, %r101, 0;
	@%p65 bra 	$L__BB1_101;
	setp.lt.u32 	%p66, %r101, 8;
	@%p66 bra 	$L__BB1_95;
	mul.wide.u32 	%rd161, %r190, 4;
	add.s64 	%rd162, %rd4, %rd161;
	ld.local.f32 	%f561, [%rd162];
	fma.rn.f32 	%f562, %f561, %f561, %f695;
	ld.local.f32 	%f563, [%rd162+4];
	fma.rn.f32 	%f564, %f563, %f563, %f562;
	ld.local.f32 	%f565, [%rd162+8];
	fma.rn.f32 	%f566, %f565, %f565, %f564;
	ld.local.f32 	%f567, [%rd162+12];
	fma.rn.f32 	%f568, %f567, %f567, %f566;
	ld.local.f32 	%f569, [%rd162+16];
	fma.rn.f32 	%f570, %f569, %f569, %f568;
	ld.local.f32 	%f571, [%rd162+20];
	fma.rn.f32 	%f572, %f571, %f571, %f570;
	ld.local.f32 	%f573, [%rd162+24];
	fma.rn.f32 	%f574, %f573, %f573, %f572;
	ld.local.f32 	%f575, [%rd162+28];
	fma.rn.f32 	%f695, %f575, %f575, %f574;
	add.s32 	%r190, %r190, 8;
$L__BB1_95:
	setp.eq.s32 	%p67, %r93, 0;
	@%p67 bra 	$L__BB1_101;
	and.b32  	%r112, %r133, 3;
	setp.lt.u32 	%p68, %r93, 4;
	@%p68 bra 	$L__BB1_98;
	mul.wide.u32 	%rd163, %r190, 4;
	add.s64 	%rd164, %rd4, %rd163;
	ld.local.f32 	%f577, [%rd164];
	fma.rn.f32 	%f578, %f577, %f577, %f695;
	ld.local.f32 	%f579, [%rd164+4];
	fma.rn.f32 	%f580, %f579, %f579, %f578;
	ld.local.f32 	%f581, [%rd164+8];
	fma.rn.f32 	%f582, %f581, %f581, %f580;
	ld.local.f32 	%f583, [%rd164+12];
	fma.rn.f32 	%f695, %f583, %f583, %f582;
	add.s32 	%r190, %r190, 4;
$L__BB1_98:
	setp.eq.s32 	%p69, %r112, 0;
	@%p69 bra 	$L__BB1_101;
	mul.wide.u32 	%rd165, %r190, 4;
	add.s64 	%rd204, %rd4, %rd165;
	neg.s32 	%r193, %r112;
$L__BB1_100:
	.pragma "nounroll";
	ld.local.f32 	%f584, [%rd204];
	fma.rn.f32 	%f695, %f584, %f584, %f695;
	add.s64 	%rd204, %rd204, 4;
	add.s32 	%r193, %r193, 1;
	setp.ne.s32 	%p70, %r193, 0;
	@%p70 bra 	$L__BB1_100;
$L__BB1_101:
	ld.param.f32 	%f648, [_Z26klein_layer_forward_kernelPfPKfS1_ffii_param_3];
	setp.lt.s32 	%p71, %r133, 1;
	mul.f32 	%f71, %f648, %f695;
	@%p71 bra 	$L__BB1_114;
	add.f32 	%f585, %f71, 0f3F800000;
	sqrt.rn.f32 	%f586, %f585;
	add.f32 	%f587, %f586, 0f3F800000;
	max.f32 	%f72, %f587, 0f33D6BF95;
	add.s32 	%r154, %r133, -1;
	and.b32  	%r118, %r133, 15;
	setp.lt.u32 	%p72, %r154, 15;
	mov.b32 	%r196, 0;
	@%p72 bra 	$L__BB1_105;
	and.b32  	%r196, %r133, 2147483632;
	neg.s32 	%r194, %r196;
	add.s64 	%rd206, %rd4, 32;
	shl.b64 	%rd166, %rd7, 2;
	add.s64 	%rd167, %rd166, %rd1;
	add.s64 	%rd205, %rd167, 32;
$L__BB1_104:
	.pragma "nounroll";
	ld.local.v4.f32 	{%f588, %f589, %f590, %f591}, [%rd206+-32];
	div.rn.f32 	%f592, %f588, %f72;
	st.global.f32 	[%rd205+-32], %f592;
	div.rn.f32 	%f593, %f589, %f72;
	st.global.f32 	[%rd205+-28], %f593;
	div.rn.f32 	%f594, %f590, %f72;
	st.global.f32 	[%rd205+-24], %f594;
	div.rn.f32 	%f595, %f591, %f72;
	st.global.f32 	[%rd205+-20], %f595;
	ld.local.v4.f32 	{%f596, %f597, %f598, %f599}, [%rd206+-16];
	div.rn.f32 	%f600, %f596, %f72;
	st.global.f32 	[%rd205+-16], %f600;
	div.rn.f32 	%f601, %f597, %f72;
	st.global.f32 	[%rd205+-12], %f601;
	div.rn.f32 	%f602, %f598, %f72;
	st.global.f32 	[%rd205+-8], %f602;
	div.rn.f32 	%f603, %f599, %f72;
	st.global.f32 	[%rd205+-4], %f603;
	ld.local.v4.f32 	{%f604, %f605, %f606, %f607}, [%rd206];
	div.rn.f32 	%f608, %f604, %f72;
	st.global.f32 	[%rd205], %f608;
	div.rn.f32 	%f609, %f605, %f72;
	st.global.f32 	[%rd205+4], %f609;
	div.rn.f32 	%f610, %f606, %f72;
	st.global.f32 	[%rd205+8], %f610;
	div.rn.f32 	%f611, %f607, %f72;
	st.global.f32 	[%rd205+12], %f611;
	ld.local.v4.f32 	{%f612, %f613, %f614, %f615}, [%rd206+16];
	div.rn.f32 	%f616, %f612, %f72;
	st.global.f32 	[%rd205+16], %f616;
	div.rn.f32 	%f617, %f613, %f72;
	st.global.f32 	[%rd205+20], %f617;
	div.rn.f32 	%f618, %f614, %f72;
	st.global.f32 	[%rd205+24], %f618;
	div.rn.f32 	%f619, %f615, %f72;
	st.global.f32 	[%rd205+28], %f619;
	add.s32 	%r194, %r194, 16;
	add.s64 	%rd206, %rd206, 64;
	add.s64 	%rd205, %rd205, 64;
	setp.ne.s32 	%p73, %r194, 0;
	@%p73 bra 	$L__BB1_104;
$L__BB1_105:
	setp.eq.s32 	%p74, %r118, 0;
	@%p74 bra 	$L__BB1_114;
	and.b32  	%r124, %r133, 7;
	setp.lt.u32 	%p75, %r118, 8;
	@%p75 bra 	$L__BB1_108;
	cvt.u64.u32 	%rd168, %r196;
	mul.wide.u32 	%rd169, %r196, 4;
	add.s64 	%rd170, %rd4, %rd169;
	ld.local.f32 	%f620, [%rd170];
	div.rn.f32 	%f621, %f620, %f72;
	add.s64 	%rd171, %rd168, %rd7;
	shl.b64 	%rd172, %rd171, 2;
	add.s64 	%rd173, %rd1, %rd172;
	st.global.f32 	[%rd173], %f621;
	ld.local.f32 	%f622, [%rd170+4];
	div.rn.f32 	%f623, %f622, %f72;
	st.global.f32 	[%rd173+4], %f623;
	ld.local.f32 	%f624, [%rd170+8];
	div.rn.f32 	%f625, %f624, %f72;
	st.global.f32 	[%rd173+8], %f625;
	ld.local.f32 	%f626, [%rd170+12];
	div.rn.f32 	%f627, %f626, %f72;
	st.global.f32 	[%rd173+12], %f627;
	ld.local.f32 	%f628, [%rd170+16];
	div.rn.f32 	%f629, %f628, %f72;
	st.global.f32 	[%rd173+16], %f629;
	ld.local.f32 	%f630, [%rd170+20];
	div.rn.f32 	%f631, %f630, %f72;
	st.global.f32 	[%rd173+20], %f631;
	ld.local.f32 	%f632, [%rd170+24];
	div.rn.f32 	%f633, %f632, %f72;
	st.global.f32 	[%rd173+24], %f633;
	ld.local.f32 	%f634, [%rd170+28];
	div.rn.f32 	%f635, %f634, %f72;
	st.global.f32 	[%rd173+28], %f635;
	add.s32 	%r196, %r196, 8;
$L__BB1_108:
	setp.eq.s32 	%p76, %r124, 0;
	@%p76 bra 	$L__BB1_114;
	and.b32  	%r127, %r133, 3;
	setp.lt.u32 	%p77, %r124, 4;
	@%p77 bra 	$L__BB1_111;
	cvt.u64.u32 	%rd174, %r196;
	mul.wide.u32 	%rd175, %r196, 4;
	add.s64 	%rd176, %rd4, %rd175;
	ld.local.f32 	%f636, [%rd176];
	div.rn.f32 	%f637, %f636, %f72;
	add.s64 	%rd177, %rd174, %rd7;
	shl.b64 	%rd178, %rd177, 2;
	add.s64 	%rd179, %rd1, %rd178;
	st.global.f32 	[%rd179], %f637;
	ld.local.f32 	%f638, [%rd176+4];
	div.rn.f32 	%f639, %f638, %f72;
	st.global.f32 	[%rd179+4], %f639;
	ld.local.f32 	%f640, [%rd176+8];
	div.rn.f32 	%f641, %f640, %f72;
	st.global.f32 	[%rd179+8], %f641;
	ld.local.f32 	%f642, [%rd176+12];
	div.rn.f32 	%f643, %f642, %f72;
	st.global.f32 	[%rd179+12], %f643;
	add.s32 	%r196, %r196, 4;
$L__BB1_111:
	setp.eq.s32 	%p78, %r127, 0;
	@%p78 bra 	$L__BB1_114;
	cvt.u64.u32 	%rd180, %r196;
	add.s64 	%rd181, %rd7, %rd180;
	shl.b64 	%rd182, %rd181, 2;
	add.s64 	%rd208, %rd1, %rd182;
	mul.wide.u32 	%rd183, %r196, 4;
	add.s64 	%rd207, %rd4, %rd183;
	neg.s32 	%r198, %r127;
$L__BB1_113:
	.pragma "nounroll";
	ld.local.f32 	%f644, [%rd207];
	div.rn.f32 	%f645, %f644, %f72;
	st.global.f32 	[%rd208], %f645;
	add.s64 	%rd208, %rd208, 4;
	add.s64 	%rd207, %rd207, 4;
	add.s32 	%r198, %r198, 1;
	setp.ne.s32 	%p79, %r198, 0;
	@%p79 bra 	$L__BB1_113;
$L__BB1_114:
	ret;

}
	// .globl	_Z27klein_layer_backward_kernelPKfS0_S0_PfS1_ffii
.visible .entry _Z27klein_layer_backward_kernelPKfS0_S0_PfS1_ffii(
	.param .u64 .ptr .align 1 _Z27klein_layer_backward_kernelPKfS0_S0_PfS1_ffii_param_0,
	.param .u64 .ptr .align 1 _Z27klein_layer_backward_kernelPKfS0_S0_PfS1_ffii_param_1,
	.param .u64 .ptr .align 1 _Z27klein_layer_backward_kernelPKfS0_S0_PfS1_ffii_param_2,
	.param .u64 .ptr .align 1 _Z27klein_layer_backward_kernelPKfS0_S0_PfS1_ffii_param_3,
	.param .u64 .ptr .align 1 _Z27klein_layer_backward_kernelPKfS0_S0_PfS1_ffii_param_4,
	.param .f32 _Z27klein_layer_backward_kernelPKfS0_S0_PfS1_ffii_param_5,
	.param .f32 _Z27klein_layer_backward_kernelPKfS0_S0_PfS1_ffii_param_6,
	.param .u32 _Z27klein_layer_backward_kernelPKfS0_S0_PfS1_ffii_param_7,
	.param .u32 _Z27klein_layer_backward_kernelPKfS0_S0_PfS1_ffii_param_8
)
{
	.reg .pred 	%p<11>;
	.reg .b32 	%r<25>;
	.reg .b32 	%f<64>;
	.reg .b64 	%rd<40>;

	ld.param.u64 	%rd14, [_Z27klein_layer_backward_kernelPKfS0_S0_PfS1_ffii_param_0];
	ld.param.u64 	%rd15, [_Z27klein_layer_backward_kernelPKfS0_S0_PfS1_ffii_param_3];
	ld.param.u64 	%rd16, [_Z27klein_layer_backward_kernelPKfS0_S0_PfS1_ffii_param_4];
	ld.param.f32 	%f2, [_Z27klein_layer_backward_kernelPKfS0_S0_PfS1_ffii_param_6];
	ld.param.u32 	%r14, [_Z27klein_layer_backward_kernelPKfS0_S0_PfS1_ffii_param_7];
	ld.param.u32 	%r13, [_Z27klein_layer_backward_kernelPKfS0_S0_PfS1_ffii_param_8];
	cvta.to.global.u64 	%rd1, %rd16;
	cvta.to.global.u64 	%rd2, %rd15;
	mov.u32 	%r15, %ctaid.x;
	mov.u32 	%r16, %ntid.x;
	mov.u32 	%r17, %tid.x;
	mad.lo.s32 	%r1, %r15, %r16, %r17;
	setp.ge.s32 	%p1, %r1, %r14;
	@%p1 bra 	$L__BB2_13;
	cvta.to.global.u64 	%rd3, %rd14;
	mul.lo.s32 	%r18, %r13, %r1;
	cvt.s64.s32 	%rd4, %r18;
	setp.lt.s32 	%p2, %r13, 1;
	@%p2 bra 	$L__BB2_13;
	mov.f32 	%f3, 0f3F800000;
	sub.f32 	%f1, %f3, %f2;
	and.b32  	%r2, %r13, 7;
	setp.lt.u32 	%p3, %r13, 8;
	mov.b32 	%r23, 0;
	@%p3 bra 	$L__BB2_5;
	and.b32  	%r23, %r13, 2147483640;
	neg.s32 	%r21, %r23;
	shl.b64 	%rd17, %rd4, 2;
	add.s64 	%rd18, %rd17, 16;
	add.s64 	%rd39, %rd3, %rd18;
	add.s64 	%rd38, %rd1, %rd18;
	add.s64 	%rd37, %rd2, %rd18;
$L__BB2_4:
	.pragma "nounroll";
	ld.global.f32 	%f4, [%rd39+-16];
	mul.f32 	%f5, %f1, %f4;
	st.global.f32 	[%rd37+-16], %f5;
	ld.global.f32 	%f6, [%rd39+-16];
	mul.f32 	%f7, %f2, %f6;
	st.global.f32 	[%rd38+-16], %f7;
	ld.global.f32 	%f8, [%rd39+-12];
	mul.f32 	%f9, %f1, %f8;
	st.global.f32 	[%rd37+-12], %f9;
	ld.global.f32 	%f10, [%rd39+-12];
	mul.f32 	%f11, %f2, %f10;
	st.global.f32 	[%rd38+-12], %f11;
	ld.global.f32 	%f12, [%rd39+-8];
	mul.f32 	%f13, %f1, %f12;
	st.global.f32 	[%rd37+-8], %f13;
	ld.global.f32 	%f14, [%rd39+-8];
	mul.f32 	%f15, %f2, %f14;
	st.global.f32 	[%rd38+-8], %f15;
	ld.global.f32 	%f16, [%rd39+-4];
	mul.f32 	%f17, %f1, %f16;
	st.global.f32 	[%rd37+-4], %f17;
	ld.global.f32 	%f18, [%rd39+-4];
	mul.f32 	%f19, %f2, %f18;
	st.global.f32 	[%rd38+-4], %f19;
	ld.global.f32 	%f20, [%rd39];
	mul.f32 	%f21, %f1, %f20;
	st.global.f32 	[%rd37], %f21;
	ld.global.f32 	%f22, [%rd39];
	mul.f32 	%f23, %f2, %f22;
	st.global.f32 	[%rd38], %f23;
	ld.global.f32 	%f24, [%rd39+4];
	mul.f32 	%f25, %f1, %f24;
	st.global.f32 	[%rd37+4], %f25;
	ld.global.f32 	%f26, [%rd39+4];
	mul.f32 	%f27, %f2, %f26;
	st.global.f32 	[%rd38+4], %f27;
	ld.global.f32 	%f28, [%rd39+8];
	mul.f32 	%f29, %f1, %f28;
	st.global.f32 	[%rd37+8], %f29;
	ld.global.f32 	%f30, [%rd39+8];
	mul.f32 	%f31, %f2, %f30;
	st.global.f32 	[%rd38+8], %f31;
	ld.global.f32 	%f32, [%rd39+12];
	mul.f32 	%f33, %f1, %f32;
	st.global.f32 	[%rd37+12], %f33;
	ld.global.f32 	%f34, [%rd39+12];
	mul.f32 	%f35, %f2, %f34;
	st.global.f32 	[%rd38+12], %f35;
	add.s32 	%r21, %r21, 8;
	add.s64 	%rd39, %rd39, 32;
	add.s64 	%rd38, %rd38, 32;
	add.s64 	%rd37, %rd37, 32;
	setp.ne.s32 	%p4, %r21, 0;
	@%p4 bra 	$L__BB2_4;
$L__BB2_5:
	setp.eq.s32 	%p5, %r2, 0;
	@%p5 bra 	$L__BB2_13;
	and.b32  	%r8, %r13, 3;
	setp.lt.u32 	%p6, %r2, 4;
	@%p6 bra 	$L__BB2_8;
	cvt.u64.u32 	%rd19, %r23;
	add.s64 	%rd20, %rd19, %rd4;
	shl.b64 	%rd21, %rd20, 2;
	add.s64 	%rd22, %rd3, %rd21;
	ld.global.f32 	%f36, [%rd22];
	mul.f32 	%f37, %f1, %f36;
	add.s64 	%rd23, %rd2, %rd21;
	st.global.f32 	[%rd23], %f37;
	ld.global.f32 	%f38, [%rd22];
	mul.f32 	%f39, %f2, %f38;
	add.s64 	%rd24, %rd1, %rd21;
	st.global.f32 	[%rd24], %f39;
	ld.global.f32 	%f40, [%rd22+4];
	mul.f32 	%f41, %f1, %f40;
	st.global.f32 	[%rd23+4], %f41;
	ld.global.f32 	%f42, [%rd22+4];
	mul.f32 	%f43, %f2, %f42;
	st.global.f32 	[%rd24+4], %f43;
	ld.global.f32 	%f44, [%rd22+8];
	mul.f32 	%f45, %f1, %f44;
	st.global.f32 	[%rd23+8], %f45;
	ld.global.f32 	%f46, [%rd22+8];
	mul.f32 	%f47, %f2, %f46;
	st.global.f32 	[%rd24+8], %f47;
	ld.global.f32 	%f48, [%rd22+12];
	mul.f32 	%f49, %f1, %f48;
	st.global.f32 	[%rd23+12], %f49;
	ld.global.f32 	%f50, [%rd22+12];
	mul.f32 	%f51, %f2, %f50;
	st.global.f32 	[%rd24+12], %f51;
	add.s32 	%r23, %r23, 4;
$L__BB2_8:
	setp.eq.s32 	%p7, %r8, 0;
	@%p7 bra 	$L__BB2_13;
	setp.eq.s32 	%p8, %r8, 1;
	@%p8 bra 	$L__BB2_11;
	cvt.u64.u32 	%rd25, %r23;
	add.s64 	%rd26, %rd25, %rd4;
	shl.b64 	%rd27, %rd26, 2;
	add.s64 	%rd28, %rd3, %rd27;
	ld.global.f32 	%f52, [%rd28];
	mul.f32 	%f53, %f1, %f52;
	add.s64 	%rd29, %rd2, %rd27;
	st.global.f32 	[%rd29], %f53;
	ld.global.f32 	%f54, [%rd28];
	mul.f32 	%f55, %f2, %f54;
	add.s64 	%rd30, %rd1, %rd27;
	st.global.f32 	[%rd30], %f55;
	ld.global.f32 	%f56, [%rd28+4];
	mul.f32 	%f57, %f1, %f56;
	st.global.f32 	[%rd29+4], %f57;
	ld.global.f32 	%f58, [%rd28+4];
	mul.f32 	%f59, %f2, %f58;
	st.global.f32 	[%rd30+4], %f59;
	add.s32 	%r23, %r23, 2;
$L__BB2_11:
	and.b32  	%r20, %r13, 1;
	setp.eq.b32 	%p9, %r20, 1;
	not.pred 	%p10, %p9;
	@%p10 bra 	$L__BB2_13;
	cvt.u64.u32 	%rd31, %r23;
	add.s64 	%rd32, %rd31, %rd4;
	shl.b64 	%rd33, %rd32, 2;
	add.s64 	%rd34, %rd3, %rd33;
	ld.global.f32 	%f60, [%rd34];
	mul.f32 	%f61, %f1, %f60;
	add.s64 	%rd35, %rd2, %rd33;
	st.global.f32 	[%rd35], %f61;
	ld.global.f32 	%f62, [%rd34];
	mul.f32 	%f63, %f2, %f62;
	add.s64 	%rd36, %rd1, %rd33;
	st.global.f32 	[%rd36], %f63;
$L__BB2_13:
	ret;

}


// ===== COMPILED SASS (sm_100) =====

	.target	sm_100

	.elftype	@"ET_EXEC"


//--------------------- .note.nv.tkinfo           --------------------------
	.section	.note.nv.tkinfo,"",@"SHT_NOTE"
	.sectionflags	@"SHF_NOTE_NV_TKINFO"
	.tkinfo
        /*0018*/ 	.word	0x00000002
        /*0030*/ 	.string	""
        /*0030*/ 	.string	"ptxas"
        /*0030*/ 	.string	"Cuda compilation tools, release 13.0, V13.0.88"
        /*0030*/ 	.string	"Build cuda_13.0.r13.0/compiler.36424714_0"
        /*0030*/ 	.string	"-arch sm_100 -m 64 "



//--------------------- .note.nv.cuinfo           --------------------------
	.section	.note.nv.cuinfo,"",@"SHT_NOTE"
	.sectionflags	@"SHF_NOTE_NV_CUINFO"
        /*0018*/ 	.short	0x0002
        /*001a*/ 	.short	0x0064
        /*001c*/ 	.short	0x0082
	.zero		2


//--------------------- .nv.info                  --------------------------
	.section	.nv.info,"",@"SHT_CUDA_INFO"
	.align	4


	//----- nvinfo : EIATTR_REGCOUNT
	.align		4
        /*0000*/ 	.byte	0x04, 0x2f
        /*0002*/ 	.short	(.L_1 - .L_0)
	.align		4
.L_0:
        /*0004*/ 	.word	index@(_Z21klein_distance_kernelPfPKfS1_fii)
        /*0008*/ 	.word	0x00000020


	//----- nvinfo : EIATTR_FRAME_SIZE
	.align		4
.L_1:
        /*000c*/ 	.byte	0x04, 0x11
        /*000e*/ 	.short	(.L_3 - .L_2)
	.align		4
.L_2:
        /*0010*/ 	.word	index@($__internal_4_$__cuda_sm3x_div_rn_noftz_f32_slowpath)
        /*0014*/ 	.word	0x00000000


	//----- nvinfo : EIATTR_FRAME_SIZE
	.align		4
.L_3:
        /*0018*/ 	.byte	0x04, 0x11
        /*001a*/ 	.short	(.L_5 - .L_4)
	.align		4
.L_4:
        /*001c*/ 	.word	index@($__internal_3_$__cuda_sm20_sqrt_rn_f32_slowpath)
        /*0020*/ 	.word	0x00000000


	//----- nvinfo : EIATTR_FRAME_SIZE
	.align		4
.L_5:
        /*0024*/ 	.byte	0x04, 0x11
        /*0026*/ 	.short	(.L_7 - .L_6)
	.align		4
.L_6:
        /*0028*/ 	.word	index@(_Z21klein_distance_kernelPfPKfS1_fii)
        /*002c*/ 	.word	0x00000000


	//----- nvinfo : EIATTR_REGCOUNT
	.align		4
.L_7:
        /*0030*/ 	.byte	0x04, 0x2f
        /*0032*/ 	.short	(.L_9 - .L_8)
	.align		4
.L_8:
        /*0034*/ 	.word	index@(_Z26klein_layer_forward_kernelPfPKfS1_ffii)
        /*0038*/ 	.word	0x00000020


	//----- nvinfo : EIATTR_FRAME_SIZE
	.align		4
.L_9:
        /*003c*/ 	.byte	0x04, 0x11
        /*003e*/ 	.short	(.L_11 - .L_10)
	.align		4
.L_10:
        /*0040*/ 	.word	index@($__internal_2_$__cuda_sm3x_div_rn_noftz_f32_slowpath)
        /*0044*/ 	.word	0x00003000


	//----- nvinfo : EIATTR_FRAME_SIZE
	.align		4
.L_11:
        /*0048*/ 	.byte	0x04, 0x11
        /*004a*/ 	.short	(.L_13 - .L_12)
	.align		4
.L_12:
        /*004c*/ 	.word	index@($__internal_1_$__cuda_sm20_sqrt_rn_f32_slowpath)
        /*0050*/ 	.word	0x00003000


	//----- nvinfo : EIATTR_FRAME_SIZE
	.align		4
.L_13:
        /*0054*/ 	.byte	0x04, 0x11
        /*0056*/ 	.short	(.L_15 - .L_14)
	.align		4
.L_14:
        /*0058*/ 	.word	index@($__internal_0_$__cuda_sm20_rcp_rn_f32_slowpath)
        /*005c*/ 	.word	0x00003000


	//----- nvinfo : EIATTR_FRAME_SIZE
	.align		4
.L_15:
        /*0060*/ 	.byte	0x04, 0x11
        /*0062*/ 	.short	(.L_17 - .L_16)
	.align		4
.L_16:
        /*0064*/ 	.word	index@(_Z26klein_layer_forward_kernelPfPKfS1_ffii)
        /*0068*/ 	.word	0x00003000


	//----- nvinfo : EIATTR_REGCOUNT
	.align		4
.L_17:
        /*006c*/ 	.byte	0x04, 0x2f
        /*006e*/ 	.short	(.L_19 - .L_18)
	.align		4
.L_18:
        /*0070*/ 	.word	index@(_Z27klein_layer_backward_kernelPKfS0_S0_PfS1_ffii)
        /*0074*/ 	.word	0x0000001a


	//----- nvinfo : EIATTR_FRAME_SIZE
	.align		4
.L_19:
        /*0078*/ 	.byte	0x04, 0x11
        /*007a*/ 	.short	(.L_21 - .L_20)
	.align		4
.L_20:
        /*007c*/ 	.word	index@(_Z27klein_layer_backward_kernelPKfS0_S0_PfS1_ffii)
        /*0080*/ 	.word	0x00000000


	//----- nvinfo : EIATTR_MIN_STACK_SIZE
	.align		4
.L_21:
        /*0084*/ 	.byte	0x04, 0x12
        /*0086*/ 	.short	(.L_23 - .L_22)
	.align		4
.L_22:
        /*0088*/ 	.word	index@(_Z27klein_layer_backward_kernelPKfS0_S0_PfS1_ffii)
        /*008c*/ 	.word	0x00000000


	//----- nvinfo : EIATTR_MIN_STACK_SIZE
	.align		4
.L_23:
        /*0090*/ 	.byte	0x04, 0x12
        /*0092*/ 	.short	(.L_25 - .L_24)
	.align		4
.L_24:
        /*0094*/ 	.word	index@(_Z26klein_layer_forward_kernelPfPKfS1_ffii)
        /*0098*/ 	.word	0x00003000


	//----- nvinfo : EIATTR_MIN_STACK_SIZE
	.align		4
.L_25:
        /*009c*/ 	.byte	0x04, 0x12
        /*009e*/ 	.short	(.L_27 - .L_26)
	.align		4
.L_26:
        /*00a0*/ 	.word	index@(_Z21klein_distance_kernelPfPKfS1_fii)
        /*00a4*/ 	.word	0x00000000
.L_27:


//--------------------- .nv.compat                --------------------------
	.section	.nv.compat,"",@"SHT_CUDA_COMPAT_INFO"
	.align	4
        /*0000*/ 	.byte	0x02, 0x09, 0x00, 0x00, 0x02, 0x02, 0x01, 0x00, 0x02, 0x05, 0x05, 0x00, 0x03, 0x07, 0x01, 0x01
        /*0010*/ 	.byte	0x02, 0x03, 0x00, 0x00, 0x02, 0x06, 0x01, 0x00, 0x04, 0x0b, 0x08, 0x00, 0x01, 0x00, 0x00, 0x00
        /*0020*/ 	.byte	0x00, 0x00, 0x00, 0x00


//--------------------- .nv.info._Z27klein_layer_backward_kernelPKfS0_S0_PfS1_ffii --------------------------
	.section	.nv.info._Z27klein_layer_backward_kernelPKfS0_S0_PfS1_ffii,"",@"SHT_CUDA_INFO"
	.sectionflags	@""
	.align	4


	//----- nvinfo : EIATTR_CUDA_API_VERSION
	.align		4
        /*0000*/ 	.byte	0x04, 0x37
        /*0002*/ 	.short	(.L_29 - .L_28)
.L_28:
        /*0004*/ 	.word	0x00000082


	//----- nvinfo : EIATTR_KPARAM_INFO
	.align		4
.L_29:
        /*0008*/ 	.byte	0x04, 0x17
        /*000a*/ 	.short	(.L_31 - .L_30)
.L_30:
        /*000c*/ 	.word	0x00000000
        /*0010*/ 	.short	0x0008
        /*0012*/ 	.short	0x0034
        /*0014*/ 	.byte	0x00, 0xf0, 0x11, 0x00


	//----- nvinfo : EIATTR_KPARAM_INFO
	.align		4
.L_31:
        /*0018*/ 	.byte	0x04, 0x17
        /*001a*/ 	.short	(.L_33 - .L_32)
.L_32:
        /*001c*/ 	.word	0x00000000
        /*0020*/ 	.short	0x0007
        /*0022*/ 	.short	0x0030
        /*0024*/ 	.byte	0x00, 0xf0, 0x11, 0x00


	//----- nvinfo : EIATTR_KPARAM_INFO
	.align		4
.L_33:
        /*0028*/ 	.byte	0x04, 0x17
        /*002a*/ 	.short	(.L_35 - .L_34)
.L_34:
        /*002c*/ 	.word	0x00000000
        /*0030*/ 	.short	0x0006
        /*0032*/ 	.short	0x002c
        /*0034*/ 	.byte	0x00, 0xf0, 0x11, 0x00


	//----- nvinfo : EIATTR_KPARAM_INFO
	.align		4
.L_35:
        /*0038*/ 	.byte	0x04, 0x17
        /*003a*/ 	.short	(.L_37 - .L_36)
.L_36:
        /*003c*/ 	.word	0x00000000
        /*0040*/ 	.short	0x0005
        /*0042*/ 	.short	0x0028
        /*0044*/ 	.byte	0x00, 0xf0, 0x11, 0x00


	//----- nvinfo : EIATTR_KPARAM_INFO
	.align		4
.L_37:
        /*0048*/ 	.byte	0x04, 0x17
        /*004a*/ 	.short	(.L_39 - .L_38)
.L_38:
        /*004c*/ 	.word	0x00000000
        /*0050*/ 	.short	0x0004
        /*0052*/ 	.short	0x0020
        /*0054*/ 	.byte	0x00, 0xf5, 0x21, 0x00


	//----- nvinfo : EIATTR_KPARAM_INFO
	.align		4
.L_39:
        /*0058*/ 	.byte	0x04, 0x17
        /*005a*/ 	.short	(.L_41 - .L_40)
.L_40:
        /*005c*/ 	.word	0x00000000
        /*0060*/ 	.short	0x0003
        /*0062*/ 	.short	0x0018
        /*0064*/ 	.byte	0x00, 0xf5, 0x21, 0x00


	//----- nvinfo : EIATTR_KPARAM_INFO
	.align		4
.L_41:
        /*0068*/ 	.byte	0x04, 0x17
        /*006a*/ 	.short	(.L_43 - .L_42)
.L_42:
        /*006c*/ 	.word	0x00000000
        /*0070*/ 	.short	0x0002
        /*0072*/ 	.short	0x0010
        /*0074*/ 	.byte	0x00, 0xf5, 0x21, 0x00


	//----- nvinfo : EIATTR_KPARAM_INFO
	.align		4
.L_43:
        /*0078*/ 	.byte	0x04, 0x17
        /*007a*/ 	.short	(.L_45 - .L_44)
.L_44:
        /*007c*/ 	.word	0x00000000
        /*0080*/ 	.short	0x0001
        /*0082*/ 	.short	0x0008
        /*0084*/ 	.byte	0x00, 0xf5, 0x21, 0x00


	//----- nvinfo : EIATTR_KPARAM_INFO
	.align		4
.L_45:
        /*0088*/ 	.byte	0x04, 0x17
        /*008a*/ 	.short	(.L_47 - .L_46)
.L_46:
        /*008c*/ 	.word	0x00000000
        /*0090*/ 	.short	0x0000
        /*0092*/ 	.short	0x0000
        /*0094*/ 	.byte	0x00, 0xf5, 0x21, 0x00


	//----- nvinfo : EIATTR_SPARSE_MMA_MASK
	.align		4
.L_47:
        /*0098*/ 	.byte	0x03, 0x50
        /*009a*/ 	.short	0x0000


	//----- nvinfo : EIATTR_MAXREG_COUNT
	.align		4
        /*009c*/ 	.byte	0x03, 0x1b
        /*009e*/ 	.short	0x00ff


	//----- nvinfo : EIATTR_MERCURY_ISA_VERSION
	.align		4
        /*00a0*/ 	.byte	0x03, 0x5f
        /*00a2*/ 	.short	0x0101


	//----- nvinfo : EIATTR_VRC_CTA_INIT_COUNT
	.align		4
        /*00a4*/ 	.byte	0x02, 0x4a
	.zero		1
	.zero		1


	//----- nvinfo : EIATTR_EXIT_INSTR_OFFSETS
	.align		4
        /*00a8*/ 	.byte	0x04, 0x1c
        /*00aa*/ 	.short	(.L_49 - .L_48)


	//   ....[0]....
.L_48:
        /*00ac*/ 	.word	0x00000070


	//   ....[1]....
        /*00b0*/ 	.word	0x000000a0


	//   ....[2]....
        /*00b4*/ 	.word	0x00000600


	//   ....[3]....
        /*00b8*/ 	.word	0x000008b0


	//   ....[4]....
        /*00bc*/ 	.word	0x00000aa0


	//   ....[5]....
        /*00c0*/ 	.word	0x00000be0


	//----- nvinfo : EIATTR_CBANK_PARAM_SIZE
	.align		4
.L_49:
        /*00c4*/ 	.byte	0x03, 0x19
        /*00c6*/ 	.short	0x0038


	//----- nvinfo : EIATTR_PARAM_CBANK
	.align		4
        /*00c8*/ 	.byte	0x04, 0x0a
        /*00ca*/ 	.short	(.L_51 - .L_50)
	.align		4
.L_50:
        /*00cc*/ 	.word	index@(.nv.constant0._Z27klein_layer_backward_kernelPKfS0_S0_PfS1_ffii)
        /*00d0*/ 	.short	0x0380
        /*00d2*/ 	.short	0x0038


	//----- nvinfo : EIATTR_SW_WAR
	.align		4
.L_51:
        /*00d4*/ 	.byte	0x04, 0x36
        /*00d6*/ 	.short	(.L_53 - .L_52)
.L_52:
        /*00d8*/ 	.word	0x00000008
.L_53:


//--------------------- .nv.info._Z26klein_layer_forward_kernelPfPKfS1_ffii --------------------------
	.section	.nv.info._Z26klein_layer_forward_kernelPfPKfS1_ffii,"",@"SHT_CUDA_INFO"
	.sectionflags	@""
	.align	4


	//----- nvinfo : EIATTR_CUDA_API_VERSION
	.align		4
        /*0000*/ 	.byte	0x04, 0x37
        /*0002*/ 	.short	(.L_55 - .L_54)
.L_54:
        /*0004*/ 	.word	0x00000082


	//----- nvinfo : EIATTR_KPARAM_INFO
	.align		4
.L_55:
        /*0008*/ 	.byte	0x04, 0x17
        /*000a*/ 	.short	(.L_57 - .L_56)
.L_56:
        /*000c*/ 	.word	0x00000000
        /*0010*/ 	.short	0x0006
        /*0012*/ 	.short	0x0024
        /*0014*/ 	.byte	0x00, 0xf0, 0x11, 0x00


	//----- nvinfo : EIATTR_KPARAM_INFO
	.align		4
.L_57:
        /*0018*/ 	.byte	0x04, 0x17
        /*001a*/ 	.short	(.L_59 - .L_58)
.L_58:
        /*001c*/ 	.word	0x00000000
        /*0020*/ 	.short	0x0005
        /*0022*/ 	.short	0x0020
        /*0024*/ 	.byte	0x00, 0xf0, 0x11, 0x00


	//----- nvinfo : EIATTR_KPARAM_INFO
	.align		4
.L_59:
        /*0028*/ 	.byte	0x04, 0x17
        /*002a*/ 	.short	(.L_61 - .L_60)
.L_60:
        /*002c*/ 	.word	0x00000000
        /*0030*/ 	.short	0x0004
        /*0032*/ 	.short	0x001c
        /*0034*/ 	.byte	0x00, 0xf0, 0x11, 0x00


	//----- nvinfo : EIATTR_KPARAM_INFO
	.align		4
.L_61:
        /*0038*/ 	.byte	0x04, 0x17
        /*003a*/ 	.short	(.L_63 - .L_62)
.L_62:
        /*003c*/ 	.word	0x00000000
        /*0040*/ 	.short	0x0003
        /*0042*/ 	.short	0x0018
        /*0044*/ 	.byte	0x00, 0xf0, 0x11, 0x00


	//----- nvinfo : EIATTR_KPARAM_INFO
	.align		4
.L_63:
        /*0048*/ 	.byte	0x04, 0x17
        /*004a*/ 	.short	(.L_65 - .L_64)
.L_64:
        /*004c*/ 	.word	0x00000000
        /*0050*/ 	.short	0x0002
        /*0052*/ 	.short	0x0010
        /*0054*/ 	.byte	0x00, 0xf5, 0x21, 0x00


	//----- nvinfo : EIATTR_KPARAM_INFO
	.align		4
.L_65:
        /*0058*/ 	.byte	0x04, 0x17
        /*005a*/ 	.short	(.L_67 - .L_66)
.L_66:
        /*005c*/ 	.word	0x00000000
        /*0060*/ 	.short	0x0001
        /*0062*/ 	.short	0x0008
        /*0064*/ 	.byte	0x00, 0xf5, 0x21, 0x00


	//----- nvinfo : EIATTR_KPARAM_INFO
	.align		4
.L_67:
        /*0068*/ 	.byte	0x04, 0x17
        /*006a*/ 	.short	(.L_69 - .L_68)
.L_68:
        /*006c*/ 	.word	0x00000000
        /*0070*/ 	.short	0x0000
        /*0072*/ 	.short	0x0000
        /*0074*/ 	.byte	0x00, 0xf5, 0x21, 0x00


	//----- nvinfo : EIATTR_SPARSE_MMA_MASK
	.align		4
.L_69:
        /*0078*/ 	.byte	0x03, 0x50
        /*007a*/ 	.short	0x0000


	//----- nvinfo : EIATTR_MAXREG_COUNT
	.align		4
        /*007c*/ 	.byte	0x03, 0x1b
        /*007e*/ 	.short	0x00ff


	//----- nvinfo : EIATTR_MERCURY_ISA_VERSION
	.align		4
        /*0080*/ 	.byte	0x03, 0x5f
        /*0082*/ 	.short	0x0101


	//----- nvinfo : EIATTR_VRC_CTA_INIT_COUNT
	.align		4
        /*0084*/ 	.byte	0x02, 0x4a
	.zero		1
	.zero		1


	//----- nvinfo : EIATTR_EXIT_INSTR_OFFSETS
	.align		4
        /*0088*/ 	.byte	0x04, 0x1c
        /*008a*/ 	.short	(.L_71 - .L_70)


	//   ....[0]....
.L_70:
        /*008c*/ 	.word	0x00000080


	//   ....[1]....
        /*0090*/ 	.word	0x00005480


	//   ....[2]....
        /*0094*/ 	.word	0x00006710


	//   ....[3]....
        /*0098*/ 	.word	0x00006fd0


	//   ....[4]....
        /*009c*/ 	.word	0x00007490


	//   ....[5]....
        /*00a0*/ 	.word	0x00007690


	//----- nvinfo : EIATTR_CRS_STACK_SIZE
	.align		4
.L_71:
        /*00a4*/ 	.byte	0x04, 0x1e
        /*00a6*/ 	.short	(.L_73 - .L_72)
.L_72:
        /*00a8*/ 	.word	0x00000000


	//----- nvinfo : EIATTR_CBANK_PARAM_SIZE
	.align		4
.L_73:
        /*00ac*/ 	.byte	0x03, 0x19
        /*00ae*/ 	.short	0x0028


	//----- nvinfo : EIATTR_PARAM_CBANK
	.align		4
        /*00b0*/ 	.byte	0x04, 0x0a
        /*00b2*/ 	.short	(.L_75 - .L_74)
	.align		4
.L_74:
        /*00b4*/ 	.word	index@(.nv.constant0._Z26klein_layer_forward_kernelPfPKfS1_ffii)
        /*00b8*/ 	.short	0x0380
        /*00ba*/ 	.short	0x0028


	//----- nvinfo : EIATTR_SW_WAR
	.align		4
.L_75:
        /*00bc*/ 	.byte	0x04, 0x36
        /*00be*/ 	.short	(.L_77 - .L_76)
.L_76:
        /*00c0*/ 	.word	0x00000008
.L_77:


//--------------------- .nv.info._Z21klein_distance_kernelPfPKfS1_fii --------------------------
	.section	.nv.info._Z21klein_distance_kernelPfPKfS1_fii,"",@"SHT_CUDA_INFO"
	.sectionflags	@""
	.align	4


	//----- nvinfo : EIATTR_CUDA_API_VERSION
	.align		4
        /*0000*/ 	.byte	0x04, 0x37
        /*0002*/ 	.short	(.L_79 - .L_78)
.L_78:
        /*0004*/ 	.word	0x00000082


	//----- nvinfo : EIATTR_KPARAM_INFO
	.align		4
.L_79:
        /*0008*/ 	.byte	0x04, 0x17
        /*000a*/ 	.short	(.L_81 - .L_80)
.L_80:
        /*000c*/ 	.word	0x00000000
        /*0010*/ 	.short	0x0005
        /*0012*/ 	.short	0x0020
        /*0014*/ 	.byte	0x00, 0xf0, 0x11, 0x00


	//----- nvinfo : EIATTR_KPARAM_INFO
	.align		4
.L_81:
        /*0018*/ 	.byte	0x04, 0x17
        /*001a*/ 	.short	(.L_83 - .L_82)
.L_82:
        /*001c*/ 	.word	0x00000000
        /*0020*/ 	.short	0x0004
        /*0022*/ 	.short	0x001c
        /*0024*/ 	.byte	0x00, 0xf0, 0x11, 0x00


	//----- nvinfo : EIATTR_KPARAM_INFO
	.align		4
.L_83:
        /*0028*/ 	.byte	0x04, 0x17
        /*002a*/ 	.short	(.L_85 - .L_84)
.L_84:
        /*002c*/ 	.word	0x00000000
        /*0030*/ 	.short	0x0003
        /*0032*/ 	.short	0x0018
        /*0034*/ 	.byte	0x00, 0xf0, 0x11, 0x00


	//----- nvinfo : EIATTR_KPARAM_INFO
	.align		4
.L_85:
        /*0038*/ 	.byte	0x04, 0x17
        /*003a*/ 	.short	(.L_87 - .L_86)
.L_86:
        /*003c*/ 	.word	0x00000000
        /*0040*/ 	.short	0x0002
        /*0042*/ 	.short	0x0010
        /*0044*/ 	.byte	0x00, 0xf5, 0x21, 0x00


	//----- nvinfo : EIATTR_KPARAM_INFO
	.align		4
.L_87:
        /*0048*/ 	.byte	0x04, 0x17
        /*004a*/ 	.short	(.L_89 - .L_88)
.L_88:
        /*004c*/ 	.word	0x00000000
        /*0050*/ 	.short	0x0001
        /*0052*/ 	.short	0x0008
        /*0054*/ 	.byte	0x00, 0xf5, 0x21, 0x00


	//----- nvinfo : EIATTR_KPARAM_INFO
	.align		4
.L_89:
        /*0058*/ 	.byte	0x04, 0x17
        /*005a*/ 	.short	(.L_91 - .L_90)
.L_90:
        /*005c*/ 	.word	0x00000000
        /*0060*/ 	.short	0x0000
        /*0062*/ 	.short	0x0000
        /*0064*/ 	.byte	0x00, 0xf5, 0x21, 0x00


	//----- nvinfo : EIATTR_SPARSE_MMA_MASK
	.align		4
.L_91:
        /*0068*/ 	.byte	0x03, 0x50
        /*006a*/ 	.short	0x0000


	//----- nvinfo : EIATTR_MAXREG_COUNT
	.align		4
        /*006c*/ 	.byte	0x03, 0x1b
        /*006e*/ 	.short	0x00ff


	//----- nvinfo : EIATTR_MERCURY_ISA_VERSION
	.align		4
        /*0070*/ 	.byte	0x03, 0x5f
        /*0072*/ 	.short	0x0101


	//----- nvinfo : EIATTR_VRC_CTA_INIT_COUNT
	.align		4
        /*0074*/ 	.byte	0x02, 0x4a
	.zero		1
	.zero		1


	//----- nvinfo : EIATTR_EXIT_INSTR_OFFSETS
	.align		4
        /*0078*/ 	.byte	0x04, 0x1c
        /*007a*/ 	.short	(.L_93 - .L_92)


	//   ....[0]....
.L_92:
        /*007c*/ 	.word	0x00000070


	//   ....[1]....
        /*0080*/ 	.word	0x00002000


	//----- nvinfo : EIATTR_CRS_STACK_SIZE
	.align		4
.L_93:
        /*0084*/ 	.byte	0x04, 0x1e
        /*0086*/ 	.short	(.L_95 - .L_94)
.L_94:
        /*0088*/ 	.word	0x00000000


	//----- nvinfo : EIATTR_CBANK_PARAM_SIZE
	.align		4
.L_95:
        /*008c*/ 	.byte	0x03, 0x19
        /*008e*/ 	.short	0x0024


	//----- nvinfo : EIATTR_PARAM_CBANK
	.align		4
        /*0090*/ 	.byte	0x04, 0x0a
        /*0092*/ 	.short	(.L_97 - .L_96)
	.align		4
.L_96:
        /*0094*/ 	.word	index@(.nv.constant0._Z21klein_distance_kernelPfPKfS1_fii)
        /*0098*/ 	.short	0x0380
        /*009a*/ 	.short	0x0024


	//----- nvinfo : EIATTR_SW_WAR
	.align		4
.L_97:
        /*009c*/ 	.byte	0x04, 0x36
        /*009e*/ 	.short	(.L_99 - .L_98)
.L_98:
        /*00a0*/ 	.word	0x00000008
.L_99:


//--------------------- .nv.callgraph             --------------------------
	.section	.nv.callgraph,"",@"SHT_CUDA_CALLGRAPH"
	.align	4
	.sectionentsize	8
	.align		4
        /*0000*/ 	.word	0x00000000
	.align		4
        /*0004*/ 	.word	0xffffffff
	.align		4
        /*0008*/ 	.word	0x00000000
	.align		4
        /*000c*/ 	.word	0xfffffffe
	.align		4
        /*0010*/ 	.word	0x00000000
	.align		4
        /*0014*/ 	.word	0xfffffffd
	.align		4
        /*0018*/ 	.word	0x00000000
	.align		4
        /*001c*/ 	.word	0xfffffffc


//--------------------- .text._Z27klein_layer_backward_kernelPKfS0_S0_PfS1_ffii --------------------------
	.section	.text._Z27klein_layer_backward_kernelPKfS0_S0_PfS1_ffii,"ax",@progbits
	.align	128
        .global         _Z27klein_layer_backward_kernelPKfS0_S0_PfS1_ffii
        .type           _Z27klein_layer_backward_kernelPKfS0_S0_PfS1_ffii,@function
        .size           _Z27klein_layer_backward_kernelPKfS0_S0_PfS1_ffii,(.L_x_265 - _Z27klein_layer_backward_kernelPKfS0_S0_PfS1_ffii)
        .other          _Z27klein_layer_backward_kernelPKfS0_S0_PfS1_ffii,@"STO_CUDA_ENTRY STV_DEFAULT"
_Z27klein_layer_backward_kernelPKfS0_S0_PfS1_ffii:
.text._Z27klein_layer_backward_kernelPKfS0_S0_PfS1_ffii:
[----:B------:R-:W-:Y:S01]  /*0000*/  LDC R1, c[0x0][0x37c] ;  /* 0x0000df00ff017b82 */ /* 0x000fe20000000800 */
[----:B------:R-:W0:Y:S07]  /*0010*/  S2R R3, SR_TID.X ;  /* 0x0000000000037919 */ /* 0x000e2e0000002100 */
[----:B------:R-:W0:Y:S01]  /*0020*/  S2UR UR4, SR_CTAID.X ;  /* 0x00000000000479c3 */ /* 0x000e220000002500 */
[----:B------:R-:W1:Y:S07]  /*0030*/  LDCU UR5, c[0x0][0x3b0] ;  /* 0x00007600ff0577ac */ /* 0x000e6e0008000800 */
[----:B------:R-:W0:Y:S02]  /*0040*/  LDC R2, c[0x0][0x360] ;  /* 0x0000d800ff027b82 */ /* 0x000e240000000800 */
[----:B0-----:R-:W-:-:S05]  /*0050*/  IMAD R2, R2, UR4, R3 ;  /* 0x0000000402027c24 */ /* 0x001fca000f8e0203 */
[----:B-1----:R-:W-:-:S13]  /*0060*/  ISETP.GE.AND P0, PT, R2, UR5, PT ;  /* 0x0000000502007c0c */ /* 0x002fda000bf06270 */
[----:B------:R-:W-:Y:S05]  /*0070*/  @P0 EXIT ;  /* 0x000000000000094d */ /* 0x000fea0003800000 */
[----:B------:R-:W0:Y:S02]  /*0080*/  LDC R5, c[0x0][0x3b4] ;  /* 0x0000ed00ff057b82 */ /* 0x000e240000000800 */
[----:B0-----:R-:W-:-:S13]  /*0090*/  ISETP.GE.AND P0, PT, R5, 0x1, PT ;  /* 0x000000010500780c */ /* 0x001fda0003f06270 */
[----:B------:R-:W-:Y:S05]  /*00a0*/  @!P0 EXIT ;  /* 0x000000000000894d */ /* 0x000fea0003800000 */
[----:B------:R-:W0:Y:S01]  /*00b0*/  LDC R0, c[0x0][0x3ac] ;  /* 0x0000eb00ff007b82 */ /* 0x000e220000000800 */
[C---:B------:R-:W-:Y:S01]  /*00c0*/  ISETP.GE.U32.AND P1, PT, R5.reuse, 0x8, PT ;  /* 0x000000080500780c */ /* 0x040fe20003f26070 */
[----:B------:R-:W-:Y:S01]  /*00d0*/  IMAD R3, R2, R5, RZ ;  /* 0x0000000502037224 */ /* 0x000fe200078e02ff */
[----:B------:R-:W-:Y:S01]  /*00e0*/  LOP3.LUT R14, R5, 0x7, RZ, 0xc0, !PT ;  /* 0x00000007050e7812 */ /* 0x000fe200078ec0ff */
[----:B------:R-:W1:Y:S01]  /*00f0*/  LDCU.64 UR4, c[0x0][0x358] ;  /* 0x00006b00ff0477ac */ /* 0x000e620008000a00 */
[----:B------:R-:W-:Y:S02]  /*0100*/  IMAD.MOV.U32 R4, RZ, RZ, RZ ;  /* 0x000000ffff047224 */ /* 0x000fe400078e00ff */
[----:B------:R-:W-:Y:S02]  /*0110*/  ISETP.NE.AND P0, PT, R14, RZ, PT ;  /* 0x000000ff0e00720c */ /* 0x000fe40003f05270 */
[----:B------:R-:W-:Y:S01]  /*0120*/  SHF.R.S32.HI R6, RZ, 0x1f, R3 ;  /* 0x0000001fff067819 */ /* 0x000fe20000011403 */
[----:B0-----:R-:W-:-:S04]  /*0130*/  FADD R2, -R0, 1 ;  /* 0x3f80000000027421 */ /* 0x001fc80000000100 */
[----:B-1----:R-:W-:Y:S06]  /*0140*/  @!P1 BRA `(.L_x_0) ;  /* 0x00000004002c9947 */ /* 0x002fec0003800000 */
[----:B------:R-:W0:Y:S01]  /*0150*/  LDCU.64 UR6, c[0x0][0x380] ;  /* 0x00007000ff0677ac */ /* 0x000e220008000a00 */
[----:B------:R-:W-:Y:S02]  /*0160*/  LEA R15, P1, R3, 0x10, 0x2 ;  /* 0x00000010030f7811 */ /* 0x000fe400078210ff */
[----:B------:R-:W-:Y:S01]  /*0170*/  LOP3.LUT R4, R5, 0x7ffffff8, RZ, 0xc0, !PT ;  /* 0x7ffffff805047812 */ /* 0x000fe200078ec0ff */
[----:B------:R-:W1:Y:S01]  /*0180*/  LDCU.64 UR8, c[0x0][0x3a0] ;  /* 0x00007400ff0877ac */ /* 0x000e620008000a00 */
[----:B------:R-:W-:Y:S01]  /*0190*/  LEA.HI.X R16, R3, RZ, R6, 0x2, P1 ;  /* 0x000000ff03107211 */ /* 0x000fe200008f1406 */
[----:B------:R-:W2:Y:S02]  /*01a0*/  LDCU.64 UR10, c[0x0][0x398] ;  /* 0x00007300ff0a77ac */ /* 0x000ea40008000a00 */
[----:B------:R-:W-:Y:S01]  /*01b0*/  IMAD.MOV R7, RZ, RZ, -R4 ;  /* 0x000000ffff077224 */ /* 0x000fe200078e0a04 */
[C---:B0-----:R-:W-:Y:S02]  /*01c0*/  IADD3 R20, P2, PT, R15.reuse, UR6, RZ ;  /* 0x000000060f147c10 */ /* 0x041fe4000ff5e0ff */
[----:B-1----:R-:W-:-:S02]  /*01d0*/  IADD3 R17, P3, PT, R15, UR8, RZ ;  /* 0x000000080f117c10 */ /* 0x002fc4000ff7e0ff */
[C---:B------:R-:W-:Y:S02]  /*01e0*/  IADD3.X R9, PT, PT, R16.reuse, UR7, RZ, P2, !PT ;  /* 0x0000000710097c10 */ /* 0x040fe400097fe4ff */
[----:B--2---:R-:W-:Y:S02]  /*01f0*/  IADD3 R15, P1, PT, R15, UR10, RZ ;  /* 0x0000000a0f0f7c10 */ /* 0x004fe4000ff3e0ff */
[C---:B------:R-:W-:Y:S02]  /*0200*/  IADD3.X R18, PT, PT, R16.reuse, UR9, RZ, P3, !PT ;  /* 0x0000000910127c10 */ /* 0x040fe40009ffe4ff */
[----:B------:R-:W-:-:S09]  /*0210*/  IADD3.X R16, PT, PT, R16, UR11, RZ, P1, !PT ;  /* 0x0000000b10107c10 */ /* 0x000fd20008ffe4ff */
.L_x_1:
[----:B------:R-:W-:-:S05]  /*0220*/  IMAD.MOV.U32 R8, RZ, RZ, R20 ;  /* 0x000000ffff087224 */ /* 0x000fca00078e0014 */
[----:B-1----:R-:W2:Y:S01]  /*0230*/  LDG.E R11, desc[UR4][R8.64+-0x10] ;  /* 0xfffff004080b7981 */ /* 0x002ea2000c1e1900 */
[----:B------:R-:W-:Y:S02]  /*0240*/  IMAD.MOV.U32 R10, RZ, RZ, R15 ;  /* 0x000000ffff0a7224 */ /* 0x000fe400078e000f */
[----:B--2---:R-:W-:Y:S01]  /*0250*/  FMUL R13, R2, R11 ;  /* 0x0000000b020d7220 */ /* 0x004fe20000400000 */
[----:B------:R-:W-:-:S05]  /*0260*/  IMAD.MOV.U32 R11, RZ, RZ, R16 ;  /* 0x000000ffff0b7224 */ /* 0x000fca00078e0010 */
[----:B------:R0:W-:Y:S04]  /*0270*/  STG.E desc[UR4][R10.64+-0x10], R13 ;  /* 0xfffff00d0a007986 */ /* 0x0001e8000c101904 */
[----:B------:R-:W2:Y:S01]  /*0280*/  LDG.E R15, desc[UR4][R8.64+-0x10] ;  /* 0xfffff004080f7981 */ /* 0x000ea2000c1e1900 */
[----:B------:R-:W-:Y:S01]  /*0290*/  IMAD.MOV.U32 R12, RZ, RZ, R17 ;  /* 0x000000ffff0c7224 */ /* 0x000fe200078e0011 */
[----:B0-----:R-:W-:Y:S01]  /*02a0*/  MOV R13, R18 ;  /* 0x00000012000d7202 */ /* 0x001fe20000000f00 */
[----:B--2---:R-:W-:-:S05]  /*02b0*/  FMUL R15, R15, R0 ;  /* 0x000000000f0f7220 */ /* 0x004fca0000400000 */
[----:B------:R0:W-:Y:S04]  /*02c0*/  STG.E desc[UR4][R12.64+-0x10], R15 ;  /* 0xfffff00f0c007986 */ /* 0x0001e8000c101904 */
[----:B------:R-:W2:Y:S02]  /*02d0*/  LDG.E R17, desc[UR4][R8.64+-0xc] ;  /* 0xfffff40408117981 */ /* 0x000ea4000c1e1900 */
[----:B--2---:R-:W-:-:S05]  /*02e0*/  FMUL R17, R2, R17 ;  /* 0x0000001102117220 */ /* 0x004fca0000400000 */
[----:B------:R1:W-:Y:S04]  /*02f0*/  STG.E desc[UR4][R10.64+-0xc], R17 ;  /* 0xfffff4110a007986 */ /* 0x0003e8000c101904 */
[----:B------:R-:W2:Y:S02]  /*0300*/  LDG.E R19, desc[UR4][R8.64+-0xc] ;  /* 0xfffff40408137981 */ /* 0x000ea4000c1e1900 */
[----:B--2---:R-:W-:-:S05]  /*0310*/  FMUL R19, R19, R0 ;  /* 0x0000000013137220 */ /* 0x004fca0000400000 */
[----:B------:R2:W-:Y:S04]  /*0320*/  STG.E desc[UR4][R12.64+-0xc], R19 ;  /* 0xfffff4130c007986 */ /* 0x0005e8000c101904 */
[----:B------:R-:W3:Y:S02]  /*0330*/  LDG.E R21, desc[UR4][R8.64+-0x8] ;  /* 0xfffff80408157981 */ /* 0x000ee4000c1e1900 */
[----:B---3--:R-:W-:-:S05]  /*0340*/  FMUL R21, R2, R21 ;  /* 0x0000001502157220 */ /* 0x008fca0000400000 */
[----:B------:R3:W-:Y:S04]  /*0350*/  STG.E desc[UR4][R10.64+-0x8], R21 ;  /* 0xfffff8150a007986 */ /* 0x0007e8000c101904 */
[----:B------:R-:W4:Y:S02]  /*0360*/  LDG.E R23, desc[UR4][R8.64+-0x8] ;  /* 0xfffff80408177981 */ /* 0x000f24000c1e1900 */
[----:B----4-:R-:W-:-:S05]  /*0370*/  FMUL R23, R23, R0 ;  /* 0x0000000017177220 */ /* 0x010fca0000400000 */
[----:B------:R4:W-:Y:S04]  /*0380*/  STG.E desc[UR4][R12.64+-0x8], R23 ;  /* 0xfffff8170c007986 */ /* 0x0009e8000c101904 */
[----:B0-----:R-:W5:Y:S02]  /*0390*/  LDG.E R15, desc[UR4][R8.64+-0x4] ;  /* 0xfffffc04080f7981 */ /* 0x001f64000c1e1900 */
[----:B-----5:R-:W-:-:S05]  /*03a0*/  FMUL R15, R2, R15 ;  /* 0x0000000f020f7220 */ /* 0x020fca0000400000 */
[----:B------:R0:W-:Y:S04]  /*03b0*/  STG.E desc[UR4][R10.64+-0x4], R15 ;  /* 0xfffffc0f0a007986 */ /* 0x0001e8000c101904 */
[----:B-1----:R-:W5:Y:S02]  /*03c0*/  LDG.E R17, desc[UR4][R8.64+-0x4] ;  /* 0xfffffc0408117981 */ /* 0x002f64000c1e1900 */
[----:B-----5:R-:W-:-:S05]  /*03d0*/  FMUL R17, R17, R0 ;  /* 0x0000000011117220 */ /* 0x020fca0000400000 */
[----:B------:R1:W-:Y:S04]  /*03e0*/  STG.E desc[UR4][R12.64+-0x4], R17 ;  /* 0xfffffc110c007986 */ /* 0x0003e8000c101904 */
[----:B--2---:R-:W2:Y:S02]  /*03f0*/  LDG.E R19, desc[UR4][R8.64] ;  /* 0x0000000408137981 */ /* 0x004ea4000c1e1900 */
[----:B--2---:R-:W-:-:S05]  /*0400*/  FMUL R19, R2, R19 ;  /* 0x0000001302137220 */ /* 0x004fca0000400000 */
[----:B------:R2:W-:Y:S04]  /*0410*/  STG.E desc[UR4][R10.64], R19 ;  /* 0x000000130a007986 */ /* 0x0005e8000c101904 */
[----:B---3--:R-:W3:Y:S02]  /*0420*/  LDG.E R21, desc[UR4][R8.64] ;  /* 0x0000000408157981 */ /* 0x008ee4000c1e1900 */
[----:B---3--:R-:W-:-:S05]  /*0430*/  FMUL R21, R21, R0 ;  /* 0x0000000015157220 */ /* 0x008fca0000400000 */
[----:B------:R3:W-:Y:S04]  /*0440*/  STG.E desc[UR4][R12.64], R21 ;  /* 0x000000150c007986 */ /* 0x0007e8000c101904 */
[----:B----4-:R-:W4:Y:S02]  /*0450*/  LDG.E R23, desc[UR4][R8.64+0x4] ;  /* 0x0000040408177981 */ /* 0x010f24000c1e1900 */
[----:B----4-:R-:W-:-:S05]  /*0460*/  FMUL R23, R2, R23 ;  /* 0x0000001702177220 */ /* 0x010fca0000400000 */
[----:B------:R4:W-:Y:S04]  /*0470*/  STG.E desc[UR4][R10.64+0x4], R23 ;  /* 0x000004170a007986 */ /* 0x0009e8000c101904 */
[----:B0-----:R-:W5:Y:S02]  /*0480*/  LDG.E R15, desc[UR4][R8.64+0x4] ;  /* 0x00000404080f7981 */ /* 0x001f64000c1e1900 */
[----:B-----5:R-:W-:-:S05]  /*0490*/  FMUL R15, R15, R0 ;  /* 0x000000000f0f7220 */ /* 0x020fca0000400000 */
[----:B------:R-:W-:Y:S04]  /*04a0*/  STG.E desc[UR4][R12.64+0x4], R15 ;  /* 0x0000040f0c007986 */ /* 0x000fe8000c101904 */
[----:B-1----:R-:W5:Y:S02]  /*04b0*/  LDG.E R17, desc[UR4][R8.64+0x8] ;  /* 0x0000080408117981 */ /* 0x002f64000c1e1900 */
[----:B-----5:R-:W-:-:S05]  /*04c0*/  FMUL R17, R2, R17 ;  /* 0x0000001102117220 */ /* 0x020fca0000400000 */
[----:B------:R0:W-:Y:S04]  /*04d0*/  STG.E desc[UR4][R10.64+0x8], R17 ;  /* 0x000008110a007986 */ /* 0x0001e8000c101904 */
[----:B--2---:R-:W2:Y:S02]  /*04e0*/  LDG.E R19, desc[UR4][R8.64+0x8] ;  /* 0x0000080408137981 */ /* 0x004ea4000c1e1900 */
[----:B--2---:R-:W-:-:S05]  /*04f0*/  FMUL R19, R19, R0 ;  /* 0x0000000013137220 */ /* 0x004fca0000400000 */
[----:B------:R1:W-:Y:S04]  /*0500*/  STG.E desc[UR4][R12.64+0x8], R19 ;  /* 0x000008130c007986 */ /* 0x0003e8000c101904 */
[----:B---3--:R-:W2:Y:S01]  /*0510*/  LDG.E R21, desc[UR4][R8.64+0xc] ;  /* 0x00000c0408157981 */ /* 0x008ea2000c1e1900 */
[----:B------:R-:W-:Y:S02]  /*0520*/  VIADD R7, R7, 0x8 ;  /* 0x0000000807077836 */ /* 0x000fe40000000000 */
[----:B--2---:R-:W-:-:S05]  /*0530*/  FMUL R21, R2, R21 ;  /* 0x0000001502157220 */ /* 0x004fca0000400000 */
[----:B------:R1:W-:Y:S04]  /*0540*/  STG.E desc[UR4][R10.64+0xc], R21 ;  /* 0x00000c150a007986 */ /* 0x0003e8000c101904 */
[----:B----4-:R2:W3:Y:S01]  /*0550*/  LDG.E R23, desc[UR4][R8.64+0xc] ;  /* 0x00000c0408177981 */ /* 0x0104e2000c1e1900 */
[----:B------:R-:W-:Y:S02]  /*0560*/  ISETP.NE.AND P1, PT, R7, RZ, PT ;  /* 0x000000ff0700720c */ /* 0x000fe40003f25270 */
[----:B------:R-:W-:Y:S02]  /*0570*/  IADD3 R20, P2, PT, R8, 0x20, RZ ;  /* 0x0000002008147810 */ /* 0x000fe40007f5e0ff */
[----:B0-----:R-:W-:Y:S02]  /*0580*/  IADD3 R17, P3, PT, R12, 0x20, RZ ;  /* 0x000000200c117810 */ /* 0x001fe40007f7e0ff */
[----:B------:R-:W-:Y:S01]  /*0590*/  IADD3 R15, P4, PT, R10, 0x20, RZ ;  /* 0x000000200a0f7810 */ /* 0x000fe20007f9e0ff */
[----:B--2---:R-:W-:-:S02]  /*05a0*/  IMAD.X R9, RZ, RZ, R9, P2 ;  /* 0x000000ffff097224 */ /* 0x004fc400010e0609 */
[----:B------:R-:W-:Y:S02]  /*05b0*/  IMAD.X R18, RZ, RZ, R13, P3 ;  /* 0x000000ffff127224 */ /* 0x000fe400018e060d */
[----:B------:R-:W-:Y:S02]  /*05c0*/  IMAD.X R16, RZ, RZ, R11, P4 ;  /* 0x000000ffff107224 */ /* 0x000fe400020e060b */
[----:B---3--:R-:W-:-:S05]  /*05d0*/  FMUL R23, R23, R0 ;  /* 0x0000000017177220 */ /* 0x008fca0000400000 */
[----:B------:R1:W-:Y:S01]  /*05e0*/  STG.E desc[UR4][R12.64+0xc], R23 ;  /* 0x00000c170c007986 */ /* 0x0003e2000c101904 */
[----:B------:R-:W-:Y:S05]  /*05f0*/  @P1 BRA `(.L_x_1) ;  /* 0xfffffffc00081947 */ /* 0x000fea000383ffff */
.L_x_0:
[----:B------:R-:W-:Y:S05]  /*0600*/  @!P0 EXIT ;  /* 0x000000000000894d */ /* 0x000fea0003800000 */
[----:B------:R-:W-:Y:S02]  /*0610*/  ISETP.GE.U32.AND P1, PT, R14, 0x4, PT ;  /* 0x000000040e00780c */ /* 0x000fe40003f26070 */
[----:B------:R-:W-:-:S04]  /*0620*/  LOP3.LUT R16, R5, 0x3, RZ, 0xc0, !PT ;  /* 0x0000000305107812 */ /* 0x000fc800078ec0ff */
[----:B------:R-:W-:-:S07]  /*0630*/  ISETP.NE.AND P0, PT, R16, RZ, PT ;  /* 0x000000ff1000720c */ /* 0x000fce0003f05270 */
[----:B------:R-:W-:Y:S06]  /*0640*/  @!P1 BRA `(.L_x_2) ;  /* 0x0000000000989947 */ /* 0x000fec0003800000 */
[----:B------:R-:W0:Y:S01]  /*0650*/  LDCU.64 UR6, c[0x0][0x380] ;  /* 0x00007000ff0677ac */ /* 0x000e220008000a00 */
[----:B-1----:R-:W-:-:S04]  /*0660*/  IADD3 R13, P1, PT, R3, R4, RZ ;  /* 0x00000004030d7210 */ /* 0x002fc80007f3e0ff */
[----:B------:R-:W-:Y:S01]  /*0670*/  IADD3.X R8, PT, PT, RZ, R6, RZ, P1, !PT ;  /* 0x00000006ff087210 */ /* 0x000fe20000ffe4ff */
[----:B------:R-:W-:-:S03]  /*0680*/  IMAD.SHL.U32 R12, R13, 0x4, RZ ;  /* 0x000000040d0c7824 */ /* 0x000fc600078e00ff */
[----:B------:R-:W-:Y:S02]  /*0690*/  SHF.L.U64.HI R13, R13, 0x2, R8 ;  /* 0x000000020d0d7819 */ /* 0x000fe40000010208 */
[----:B0-----:R-:W-:-:S04]  /*06a0*/  IADD3 R8, P1, PT, R12, UR6, RZ ;  /* 0x000000060c087c10 */ /* 0x001fc8000ff3e0ff */
[----:B------:R-:W-:Y:S01]  /*06b0*/  IADD3.X R9, PT, PT, R13, UR7, RZ, P1, !PT ;  /* 0x000000070d097c10 */ /* 0x000fe20008ffe4ff */
[----:B------:R-:W0:Y:S04]  /*06c0*/  LDCU.64 UR6, c[0x0][0x398] ;  /* 0x00007300ff0677ac */ /* 0x000e280008000a00 */
[----:B------:R-:W2:Y:S01]  /*06d0*/  LDG.E R7, desc[UR4][R8.64] ;  /* 0x0000000408077981 */ /* 0x000ea2000c1e1900 */
[----:B0-----:R-:W-:-:S04]  /*06e0*/  IADD3 R10, P1, PT, R12, UR6, RZ ;  /* 0x000000060c0a7c10 */ /* 0x001fc8000ff3e0ff */
[----:B------:R-:W-:Y:S01]  /*06f0*/  IADD3.X R11, PT, PT, R13, UR7, RZ, P1, !PT ;  /* 0x000000070d0b7c10 */ /* 0x000fe20008ffe4ff */
[----:B------:R-:W0:Y:S01]  /*0700*/  LDCU.64 UR6, c[0x0][0x3a0] ;  /* 0x00007400ff0677ac */ /* 0x000e220008000a00 */
[----:B--2---:R-:W-:-:S05]  /*0710*/  FMUL R7, R2, R7 ;  /* 0x0000000702077220 */ /* 0x004fca0000400000 */
[----:B------:R1:W-:Y:S04]  /*0720*/  STG.E desc[UR4][R10.64], R7 ;  /* 0x000000070a007986 */ /* 0x0003e8000c101904 */
[----:B------:R-:W2:Y:S01]  /*0730*/  LDG.E R15, desc[UR4][R8.64] ;  /* 0x00000004080f7981 */ /* 0x000ea2000c1e1900 */
[----:B0-----:R-:W-:-:S04]  /*0740*/  IADD3 R12, P1, PT, R12, UR6, RZ ;  /* 0x000000060c0c7c10 */ /* 0x001fc8000ff3e0ff */
[----:B------:R-:W-:Y:S01]  /*0750*/  IADD3.X R13, PT, PT, R13, UR7, RZ, P1, !PT ;  /* 0x000000070d0d7c10 */ /* 0x000fe20008ffe4ff */
        /* <DEDUP_REMOVED lines=8> */
[----:B-1----:R-:W4:Y:S02]  /*07e0*/  LDG.E R7, desc[UR4][R8.64+0x8] ;  /* 0x0000080408077981 */ /* 0x002f24000c1e1900 */
[----:B----4-:R-:W-:-:S05]  /*07f0*/  FMUL R7, R2, R7 ;  /* 0x0000000702077220 */ /* 0x010fca0000400000 */
[----:B------:R3:W-:Y:S04]  /*0800*/  STG.E desc[UR4][R10.64+0x8], R7 ;  /* 0x000008070a007986 */ /* 0x0007e8000c101904 */
[----:B------:R-:W4:Y:S02]  /*0810*/  LDG.E R21, desc[UR4][R8.64+0x8] ;  /* 0x0000080408157981 */ /* 0x000f24000c1e1900 */
[----:B----4-:R-:W-:-:S05]  /*0820*/  FMUL R21, R21, R0 ;  /* 0x0000000015157220 */ /* 0x010fca0000400000 */
[----:B------:R3:W-:Y:S04]  /*0830*/  STG.E desc[UR4][R12.64+0x8], R21 ;  /* 0x000008150c007986 */ /* 0x0007e8000c101904 */
[----:B0-----:R-:W4:Y:S02]  /*0840*/  LDG.E R15, desc[UR4][R8.64+0xc] ;  /* 0x00000c04080f7981 */ /* 0x001f24000c1e1900 */
[----:B----4-:R-:W-:-:S05]  /*0850*/  FMUL R15, R2, R15 ;  /* 0x0000000f020f7220 */ /* 0x010fca0000400000 */
[----:B------:R3:W-:Y:S04]  /*0860*/  STG.E desc[UR4][R10.64+0xc], R15 ;  /* 0x00000c0f0a007986 */ /* 0x0007e8000c101904 */
[----:B--2---:R-:W2:Y:S01]  /*0870*/  LDG.E R17, desc[UR4][R8.64+0xc] ;  /* 0x00000c0408117981 */ /* 0x004ea2000c1e1900 */
[----:B------:R-:W-:Y:S02]  /*0880*/  VIADD R4, R4, 0x4 ;  /* 0x0000000404047836 */ /* 0x000fe40000000000 */
[----:B--2---:R-:W-:-:S05]  /*0890*/  FMUL R17, R17, R0 ;  /* 0x0000000011117220 */ /* 0x004fca0000400000 */
[----:B------:R3:W-:Y:S02]  /*08a0*/  STG.E desc[UR4][R12.64+0xc], R17 ;  /* 0x00000c110c007986 */ /* 0x0007e4000c101904 */
.L_x_2:
[----:B------:R-:W-:Y:S05]  /*08b0*/  @!P0 EXIT ;  /* 0x000000000000894d */ /* 0x000fea0003800000 */
[----:B------:R-:W-:Y:S02]  /*08c0*/  ISETP.NE.AND P1, PT, R16, 0x1, PT ;  /* 0x000000011000780c */ /* 0x000fe40003f25270 */
[----:B------:R-:W-:-:S04]  /*08d0*/  LOP3.LUT R5, R5, 0x1, RZ, 0xc0, !PT ;  /* 0x0000000105057812 */ /* 0x000fc800078ec0ff */
[----:B------:R-:W-:-:S07]  /*08e0*/  ISETP.NE.U32.AND P0, PT, R5, 0x1, PT ;  /* 0x000000010500780c */ /* 0x000fce0003f05070 */
[----:B------:R-:W-:Y:S06]  /*08f0*/  @!P1 BRA `(.L_x_3) ;  /* 0x0000000000689947 */ /* 0x000fec0003800000 */
[----:B------:R-:W0:Y:S01]  /*0900*/  LDCU.64 UR6, c[0x0][0x380] ;  /* 0x00007000ff0677ac */ /* 0x000e220008000a00 */
[----:B------:R-:W-:-:S05]  /*0910*/  IADD3 R5, P1, PT, R3, R4, RZ ;  /* 0x0000000403057210 */ /* 0x000fca0007f3e0ff */
[----:B------:R-:W-:Y:S02]  /*0920*/  IMAD.X R8, RZ, RZ, R6, P1 ;  /* 0x000000ffff087224 */ /* 0x000fe400008e0606 */
[----:B-1-3--:R-:W-:-:S03]  /*0930*/  IMAD.SHL.U32 R12, R5, 0x4, RZ ;  /* 0x00000004050c7824 */ /* 0x00afc600078e00ff */
        /* <DEDUP_REMOVED lines=10> */
[----:B------:R-:W3:Y:S01]  /*09e0*/  LDG.E R7, desc[UR4][R8.64] ;  /* 0x0000000408077981 */ /* 0x000ee2000c1e1900 */
[----:B0-----:R-:W-:-:S04]  /*09f0*/  IADD3 R12, P1, PT, R12, UR6, RZ ;  /* 0x000000060c0c7c10 */ /* 0x001fc8000ff3e0ff */
[----:B------:R-:W-:Y:S01]  /*0a00*/  IADD3.X R13, PT, PT, R13, UR7, RZ, P1, !PT ;  /* 0x000000070d0d7c10 */ /* 0x000fe20008ffe4ff */
[----:B---3--:R-:W-:-:S05]  /*0a10*/  FMUL R7, R7, R0 ;  /* 0x0000000007077220 */ /* 0x008fca0000400000 */
[----:B------:R2:W-:Y:S04]  /*0a20*/  STG.E desc[UR4][R12.64], R7 ;  /* 0x000000070c007986 */ /* 0x0005e8000c101904 */
[----:B------:R-:W3:Y:S02]  /*0a30*/  LDG.E R15, desc[UR4][R8.64+0x4] ;  /* 0x00000404080f7981 */ /* 0x000ee4000c1e1900 */
[----:B---3--:R-:W-:-:S05]  /*0a40*/  FMUL R15, R2, R15 ;  /* 0x0000000f020f7220 */ /* 0x008fca0000400000 */
[----:B------:R2:W-:Y:S04]  /*0a50*/  STG.E desc[UR4][R10.64+0x4], R15 ;  /* 0x0000040f0a007986 */ /* 0x0005e8000c101904 */
[----:B------:R-:W3:Y:S01]  /*0a60*/  LDG.E R17, desc[UR4][R8.64+0x4] ;  /* 0x0000040408117981 */ /* 0x000ee2000c1e1900 */
[----:B------:R-:W-:Y:S01]  /*0a70*/  IADD3 R4, PT, PT, R4, 0x2, RZ ;  /* 0x0000000204047810 */ /* 0x000fe20007ffe0ff */
[----:B---3--:R-:W-:-:S05]  /*0a80*/  FMUL R17, R17, R0 ;  /* 0x0000000011117220 */ /* 0x008fca0000400000 */
[----:B------:R2:W-:Y:S02]  /*0a90*/  STG.E desc[UR4][R12.64+0x4], R17 ;  /* 0x000004110c007986 */ /* 0x0005e4000c101904 */
.L_x_3:
[----:B------:R-:W-:Y:S05]  /*0aa0*/  @P0 EXIT ;  /* 0x000000000000094d */ /* 0x000fea0003800000 */
[----:B------:R-:W0:Y:S01]  /*0ab0*/  LDCU.64 UR6, c[0x0][0x380] ;  /* 0x00007000ff0677ac */ /* 0x000e220008000a00 */
[----:B------:R-:W-:-:S05]  /*0ac0*/  IADD3 R3, P0, PT, R3, R4, RZ ;  /* 0x0000000403037210 */ /* 0x000fca0007f1e0ff */
[----:B-123--:R-:W-:Y:S02]  /*0ad0*/  IMAD.X R10, RZ, RZ, R6, P0 ;  /* 0x000000ffff0a7224 */ /* 0x00efe400000e0606 */
        /* <DEDUP_REMOVED lines=10> */
[----:B------:R-:W-:Y:S04]  /*0b80*/  STG.E desc[UR4][R6.64], R9 ;  /* 0x0000000906007986 */ /* 0x000fe8000c101904 */
[----:B------:R-:W2:Y:S01]  /*0b90*/  LDG.E R11, desc[UR4][R4.64] ;  /* 0x00000004040b7981 */ /* 0x000ea2000c1e1900 */
[----:B0-----:R-:W-:-:S04]  /*0ba0*/  IADD3 R2, P0, PT, R8, UR6, RZ ;  /* 0x0000000608027c10 */ /* 0x001fc8000ff1e0ff */
[----:B------:R-:W-:Y:S01]  /*0bb0*/  IADD3.X R3, PT, PT, R10, UR7, RZ, P0, !PT ;  /* 0x000000070a037c10 */ /* 0x000fe200087fe4ff */
[----:B--2---:R-:W-:-:S05]  /*0bc0*/  FMUL R11, R11, R0 ;  /* 0x000000000b0b7220 */ /* 0x004fca0000400000 */
[----:B------:R-:W-:Y:S01]  /*0bd0*/  STG.E desc[UR4][R2.64], R11 ;  /* 0x0000000b02007986 */ /* 0x000fe2000c101904 */
[----:B------:R-:W-:Y:S05]  /*0be0*/  EXIT ;  /* 0x000000000000794d */ /* 0x000fea0003800000 */
.L_x_4:
[----:B------:R-:W-:-:S00]  /*0bf0*/  BRA `(.L_x_4) ;  /* 0xfffffffc00fc7947 */ /* 0x000fc0000383ffff */
[----:B------:R-:W-:-:S00]  /*0c00*/  NOP ;  /* 0x0000000000007918 */ /* 0x000fc00000000000 */
[----:B------:R-:W-:-:S00]  /*0c10*/  NOP ;  /* 0x0000000000007918 */ /* 0x000fc00000000000 */
[----:B------:R-:W-:-:S00]  /*0c20*/  NOP ;  /* 0x0000000000007918 */ /* 0x000fc00000000000 */
[----:B------:R-:W-:-:S00]  /*0c30*/  NOP ;  /* 0x0000000000007918 */ /* 0x000fc00000000000 */
[----:B------:R-:W-:-:S00]  /*0c40*/  NOP ;  /* 0x0000000000007918 */ /* 0x000fc00000000000 */
[----:B------:R-:W-:-:S00]  /*0c50*/  NOP ;  /* 0x0000000000007918 */ /* 0x000fc00000000000 */
[----:B------:R-:W-:-:S00]  /*0c60*/  NOP ;  /* 0x0000000000007918 */ /* 0x000fc00000000000 */
[----:B------:R-:W-:-:S00]  /*0c70*/  NOP ;  /* 0x0000000000007918 */ /* 0x000fc00000000000 */
.L_x_265:


//--------------------- .text._Z26klein_layer_forward_kernelPfPKfS1_ffii --------------------------
	.section	.text._Z26klein_layer_forward_kernelPfPKfS1_ffii,"ax",@progbits
	.align	128
        .global         _Z26klein_layer_forward_kernelPfPKfS1_ffii
        .type           _Z26klein_layer_forward_kernelPfPKfS1_ffii,@function
        .size           _Z26klein_layer_forward_kernelPfPKfS1_ffii,(.L_x_262 - _Z26klein_layer_forward_kernelPfPKfS1_ffii)
        .other          _Z26klein_layer_forward_kernelPfPKfS1_ffii,@"STO_CUDA_ENTRY STV_DEFAULT"
_Z26klein_layer_forward_kernelPfPKfS1_ffii:
.text._Z26klein_layer_forward_kernelPfPKfS1_ffii:
[----:B------:R-:W0:Y:S01]  /*0000*/  LDC R1, c[0x0][0x37c] ;  /* 0x0000df00ff017b82 */ /* 0x000e220000000800 */
[----:B------:R-:W1:Y:S07]  /*0010*/  S2R R3, SR_TID.X ;  /* 0x0000000000037919 */ /* 0x000e6e0000002100 */
[----:B------:R-:W1:Y:S01]  /*0020*/  S2UR UR4, SR_CTAID.X ;  /* 0x00000000000479c3 */ /* 0x000e620000002500 */
[----:B------:R-:W2:Y:S01]  /*0030*/  LDCU UR5, c[0x0][0x3a0] ;  /* 0x00007400ff0577ac */ /* 0x000ea20008000800 */
[----:B0-----:R-:W-:-:S06]  /*0040*/  IADD3 R1, PT, PT, R1, -0x3000, RZ ;  /* 0xffffd00001017810 */ /* 0x001fcc0007ffe0ff */
[----:B------:R-:W1:Y:S02]  /*0050*/  LDC R0, c[0x0][0x360] ;  /* 0x0000d800ff007b82 */ /* 0x000e640000000800 */
[----:B-1----:R-:W-:-:S05]  /*0060*/  IMAD R0, R0, UR4, R3 ;  /* 0x0000000400007c24 */ /* 0x002fca000f8e0203 */
[----:B--2---:R-:W-:-:S13]  /*0070*/  ISETP.GE.AND P0, PT, R0, UR5, PT ;  /* 0x0000000500007c0c */ /* 0x004fda000bf06270 */
[----:B------:R-:W-:Y:S05]  /*0080*/  @P0 EXIT ;  /* 0x000000000000094d */ /* 0x000fea0003800000 */
[----:B------:R-:W0:Y:S01]  /*0090*/  LDCU UR4, c[0x0][0x3a4] ;  /* 0x00007480ff0477ac */ /* 0x000e220008000800 */
[----:B------:R-:W-:Y:S01]  /*00a0*/  HFMA2 R2, -RZ, RZ, 0, 0 ;  /* 0x00000000ff027431 */ /* 0x000fe200000001ff */
[----:B------:R-:W1:Y:S01]  /*00b0*/  LDCU.64 UR6, c[0x0][0x358] ;  /* 0x00006b00ff0677ac */ /* 0x000e620008000a00 */
[----:B0-----:R-:W-:Y:S02]  /*00c0*/  UISETP.GE.AND UP0, UPT, UR4, 0x1, UPT ;  /* 0x000000010400788c */ /* 0x001fe4000bf06270 */
[----:B------:R-:W-:-:S05]  /*00d0*/  IMAD R0, R0, UR4, RZ ;  /* 0x0000000400007c24 */ /* 0x000fca000f8e02ff */
[----:B------:R-:W-:Y:S02]  /*00e0*/  SHF.R.S32.HI R3, RZ, 0x1f, R0 ;  /* 0x0000001fff037819 */ /* 0x000fe40000011400 */
[----:B-1----:R-:W-:Y:S05]  /*00f0*/  BRA.U !UP0, `(.L_x_5) ;  /* 0x0000000508b47547 */ /* 0x002fea000b800000 */
[----:B------:R-:W0:Y:S01]  /*0100*/  LDC.64 R6, c[0x0][0x388] ;  /* 0x0000e200ff067b82 */ /* 0x000e220000000a00 */
[----:B------:R-:W-:Y:S01]  /*0110*/  UIADD3 UR5, UPT, UPT, UR4, -0x1, URZ ;  /* 0xffffffff04057890 */ /* 0x000fe2000fffe0ff */
[----:B------:R-:W-:Y:S01]  /*0120*/  MOV R2, RZ ;  /* 0x000000ff00027202 */ /* 0x000fe20000000f00 */
[----:B------:R-:W-:Y:S01]  /*0130*/  ULOP3.LUT UR8, UR4, 0xf, URZ, 0xc0, !UPT ;  /* 0x0000000f04087892 */ /* 0x000fe2000f8ec0ff */
[----:B------:R-:W-:Y:S01]  /*0140*/  MOV R8, RZ ;  /* 0x000000ff00087202 */ /* 0x000fe20000000f00 */
[----:B------:R-:W-:Y:S02]  /*0150*/  UISETP.GE.U32.AND UP2, UPT, UR5, 0xf, UPT ;  /* 0x0000000f0500788c */ /* 0x000fe4000bf46070 */
[----:B------:R-:W-:-:S07]  /*0160*/  UISETP.NE.AND UP1, UPT, UR8, URZ, UPT ;  /* 0x000000ff0800728c */ /* 0x000fce000bf25270 */
[----:B------:R-:W-:Y:S05]  /*0170*/  BRA.U !UP2, `(.L_x_6) ;  /* 0x000000010ab87547 */ /* 0x000fea000b800000 */
[----:B------:R-:W1:Y:S01]  /*0180*/  LDCU.64 UR10, c[0x0][0x388] ;  /* 0x00007100ff0a77ac */ /* 0x000e620008000a00 */
[----:B------:R-:W-:Y:S01]  /*0190*/  MOV R2, RZ ;  /* 0x000000ff00027202 */ /* 0x000fe20000000f00 */
[----:B------:R-:W-:-:S04]  /*01a0*/  ULOP3.LUT UR5, UR4, 0x7ffffff0, URZ, 0xc0, !UPT ;  /* 0x7ffffff004057892 */ /* 0x000fc8000f8ec0ff */
[----:B------:R-:W-:Y:S02]  /*01b0*/  UIADD3 UR9, UPT, UPT, -UR5, URZ, URZ ;  /* 0x000000ff05097290 */ /* 0x000fe4000fffe1ff */
[----:B------:R-:W-:Y:S02]  /*01c0*/  MOV R8, UR5 ;  /* 0x0000000500087c02 */ /* 0x000fe40008000f00 */
[----:B-1----:R-:W-:-:S04]  /*01d0*/  LEA R4, P0, R0, UR10, 0x2 ;  /* 0x0000000a00047c11 */ /* 0x002fc8000f8010ff */
[----:B------:R-:W-:Y:S02]  /*01e0*/  IADD3 R4, P1, PT, R4, 0x20, RZ ;  /* 0x0000002004047810 */ /* 0x000fe40007f3e0ff */
[----:B------:R-:W-:-:S04]  /*01f0*/  LEA.HI.X R5, R0, UR11, R3, 0x2, P0 ;  /* 0x0000000b00057c11 */ /* 0x000fc800080f1403 */
[----:B------:R-:W-:-:S07]  /*0200*/  IADD3.X R5, PT, PT, RZ, R5, RZ, P1, !PT ;  /* 0x00000005ff057210 */ /* 0x000fce0000ffe4ff */
.L_x_7:
[----:B------:R-:W2:Y:S04]  /*0210*/  LDG.E R21, desc[UR6][R4.64+-0x20] ;  /* 0xffffe00604157981 */ /* 0x000ea8000c1e1900 */
[----:B------:R-:W3:Y:S04]  /*0220*/  LDG.E R23, desc[UR6][R4.64+-0x1c] ;  /* 0xffffe40604177981 */ /* 0x000ee8000c1e1900 */
[----:B------:R-:W4:Y:S04]  /*0230*/  LDG.E R25, desc[UR6][R4.64+-0x18] ;  /* 0xffffe80604197981 */ /* 0x000f28000c1e1900 */
[----:B------:R-:W5:Y:S04]  /*0240*/  LDG.E R27, desc[UR6][R4.64+-0x14] ;  /* 0xffffec06041b7981 */ /* 0x000f68000c1e1900 */
        /* <DEDUP_REMOVED lines=11> */
[----:B------:R1:W5:Y:S01]  /*0300*/  LDG.E R10, desc[UR6][R4.64+0x1c] ;  /* 0x00001c06040a7981 */ /* 0x000362000c1e1900 */
[----:B------:R-:W-:-:S04]  /*0310*/  UIADD3 UR9, UPT, UPT, UR9, 0x10, URZ ;  /* 0x0000001009097890 */ /* 0x000fc8000fffe0ff */
[----:B------:R-:W-:Y:S01]  /*0320*/  UISETP.NE.AND UP2, UPT, UR9, URZ, UPT ;  /* 0x000000ff0900728c */ /* 0x000fe2000bf45270 */
[----:B-1----:R-:W-:-:S04]  /*0330*/  IADD3 R4, P0, PT, R4, 0x40, RZ ;  /* 0x0000004004047810 */ /* 0x002fc80007f1e0ff */
[----:B------:R-:W-:Y:S01]  /*0340*/  IADD3.X R5, PT, PT, RZ, R5, RZ, P0, !PT ;  /* 0x00000005ff057210 */ /* 0x000fe200007fe4ff */
[----:B--2---:R-:W-:-:S04]  /*0350*/  FFMA R2, R21, R21, R2 ;  /* 0x0000001515027223 */ /* 0x004fc80000000002 */
[----:B---3--:R-:W-:-:S04]  /*0360*/  FFMA R2, R23, R23, R2 ;  /* 0x0000001717027223 */ /* 0x008fc80000000002 */
[----:B----4-:R-:W-:-:S04]  /*0370*/  FFMA R2, R25, R25, R2 ;  /* 0x0000001919027223 */ /* 0x010fc80000000002 */
[----:B-----5:R-:W-:-:S04]  /*0380*/  FFMA R2, R27, R27, R2 ;  /* 0x0000001b1b027223 */ /* 0x020fc80000000002 */
[----:B------:R-:W-:-:S04]  /*0390*/  FFMA R2, R29, R29, R2 ;  /* 0x0000001d1d027223 */ /* 0x000fc80000000002 */
        /* <DEDUP_REMOVED lines=10> */
[----:B------:R-:W-:Y:S01]  /*0440*/  FFMA R2, R10, R10, R9 ;  /* 0x0000000a0a027223 */ /* 0x000fe20000000009 */
[----:B------:R-:W-:Y:S06]  /*0450*/  BRA.U UP2, `(.L_x_7) ;  /* 0xfffffffd026c7547 */ /* 0x000fec000b83ffff */
.L_x_6:
[----:B0-----:R-:W-:Y:S01]  /*0460*/  IMAD.WIDE R6, R0, 0x4, R6 ;  /* 0x0000000400067825 */ /* 0x001fe200078e0206 */
[----:B------:R-:W-:Y:S06]  /*0470*/  BRA.U !UP1, `(.L_x_5) ;  /* 0x0000000109d47547 */ /* 0x000fec000b800000 */
[----:B------:R-:W-:Y:S02]  /*0480*/  UISETP.GE.U32.AND UP1, UPT, UR8, 0x8, UPT ;  /* 0x000000080800788c */ /* 0x000fe4000bf26070 */
[----:B------:R-:W-:-:S04]  /*0490*/  ULOP3.LUT UR5, UR4, 0x7, URZ, 0xc0, !UPT ;  /* 0x0000000704057892 */ /* 0x000fc8000f8ec0ff */
[----:B------:R-:W-:-:S03]  /*04a0*/  UISETP.NE.AND UP2, UPT, UR5, URZ, UPT ;  /* 0x000000ff0500728c */ /* 0x000fc6000bf45270 */
[----:B------:R-:W-:Y:S08]  /*04b0*/  BRA.U !UP1, `(.L_x_8) ;  /* 0x0000000109487547 */ /* 0x000ff0000b800000 */
[----:B------:R-:W-:-:S05]  /*04c0*/  IMAD.WIDE.U32 R4, R8, 0x4, R6 ;  /* 0x0000000408047825 */ /* 0x000fca00078e0006 */
[----:B------:R-:W2:Y:S04]  /*04d0*/  LDG.E R9, desc[UR6][R4.64] ;  /* 0x0000000604097981 */ /* 0x000ea8000c1e1900 */
[----:B------:R-:W3:Y:S04]  /*04e0*/  LDG.E R11, desc[UR6][R4.64+0x4] ;  /* 0x00000406040b7981 */ /* 0x000ee8000c1e1900 */
[----:B------:R-:W4:Y:S04]  /*04f0*/  LDG.E R13, desc[UR6][R4.64+0x8] ;  /* 0x00000806040d7981 */ /* 0x000f28000c1e1900 */
[----:B------:R-:W5:Y:S04]  /*0500*/  LDG.E R15, desc[UR6][R4.64+0xc] ;  /* 0x00000c06040f7981 */ /* 0x000f68000c1e1900 */
[----:B------:R-:W5:Y:S04]  /*0510*/  LDG.E R17, desc[UR6][R4.64+0x10] ;  /* 0x0000100604117981 */ /* 0x000f68000c1e1900 */
[----:B------:R-:W5:Y:S04]  /*0520*/  LDG.E R19, desc[UR6][R4.64+0x14] ;  /* 0x0000140604137981 */ /* 0x000f68000c1e1900 */
[----:B------:R-:W5:Y:S04]  /*0530*/  LDG.E R21, desc[UR6][R4.64+0x18] ;  /* 0x0000180604157981 */ /* 0x000f68000c1e1900 */
[----:B------:R-:W5:Y:S01]  /*0540*/  LDG.E R23, desc[UR6][R4.64+0x1c] ;  /* 0x00001c0604177981 */ /* 0x000f62000c1e1900 */
[----:B------:R-:W-:Y:S01]  /*0550*/  IADD3 R8, PT, PT, R8, 0x8, RZ ;  /* 0x0000000808087810 */ /* 0x000fe20007ffe0ff */
[----:B--2---:R-:W-:-:S04]  /*0560*/  FFMA R2, R9, R9, R2 ;  /* 0x0000000909027223 */ /* 0x004fc80000000002 */
[----:B---3--:R-:W-:-:S04]  /*0570*/  FFMA R2, R11, R11, R2 ;  /* 0x0000000b0b027223 */ /* 0x008fc80000000002 */
[----:B----4-:R-:W-:-:S04]  /*0580*/  FFMA R2, R13, R13, R2 ;  /* 0x0000000d0d027223 */ /* 0x010fc80000000002 */
[----:B-----5:R-:W-:-:S04]  /*0590*/  FFMA R2, R15, R15, R2 ;  /* 0x0000000f0f027223 */ /* 0x020fc80000000002 */
[----:B------:R-:W-:-:S04]  /*05a0*/  FFMA R2, R17, R17, R2 ;  /* 0x0000001111027223 */ /* 0x000fc80000000002 */
[----:B------:R-:W-:-:S04]  /*05b0*/  FFMA R2, R19, R19, R2 ;  /* 0x0000001313027223 */ /* 0x000fc80000000002 */
[----:B------:R-:W-:-:S04]  /*05c0*/  FFMA R2, R21, R21, R2 ;  /* 0x0000001515027223 */ /* 0x000fc80000000002 */
[----:B------:R-:W-:-:S07]  /*05d0*/  FFMA R2, R23, R23, R2 ;  /* 0x0000001717027223 */ /* 0x000fce0000000002 */
.L_x_8:
[----:B------:R-:W-:Y:S05]  /*05e0*/  BRA.U !UP2, `(.L_x_5) ;  /* 0x000000010a787547 */ /* 0x000fea000b800000 */
        /* <DEDUP_REMOVED lines=8> */
[----:B------:R-:W5:Y:S01]  /*0670*/  LDG.E R13, desc[UR6][R6.64+0xc] ;  /* 0x00000c06060d7981 */ /* 0x000f62000c1e1900 */
[----:B------:R-:W-:Y:S01]  /*0680*/  IADD3 R8, PT, PT, R8, 0x4, RZ ;  /* 0x0000000408087810 */ /* 0x000fe20007ffe0ff */
[----:B--2---:R-:W-:-:S04]  /*0690*/  FFMA R2, R5, R5, R2 ;  /* 0x0000000505027223 */ /* 0x004fc80000000002 */
[----:B---3--:R-:W-:-:S04]  /*06a0*/  FFMA R2, R9, R9, R2 ;  /* 0x0000000909027223 */ /* 0x008fc80000000002 */
[----:B----4-:R-:W-:-:S04]  /*06b0*/  FFMA R2, R11, R11, R2 ;  /* 0x0000000b0b027223 */ /* 0x010fc80000000002 */
[----:B-----5:R-:W-:-:S07]  /*06c0*/  FFMA R2, R13, R13, R2 ;  /* 0x0000000d0d027223 */ /* 0x020fce0000000002 */
.L_x_9:
[----:B------:R-:W-:Y:S05]  /*06d0*/  BRA.U !UP2, `(.L_x_5) ;  /* 0x000000010a3c7547 */ /* 0x000fea000b800000 */
[----:B------:R-:W0:Y:S01]  /*06e0*/  LDCU.64 UR8, c[0x0][0x388] ;  /* 0x00007100ff0877ac */ /* 0x000e220008000a00 */
[C---:B------:R-:W-:Y:S02]  /*06f0*/  SHF.L.U64.HI R5, R0.reuse, 0x2, R3 ;  /* 0x0000000200057819 */ /* 0x040fe40000010203 */
[----:B------:R-:W-:Y:S01]  /*0700*/  SHF.L.U32 R4, R0, 0x2, RZ ;  /* 0x0000000200047819 */ /* 0x000fe200000006ff */
[----:B------:R-:W-:-:S04]  /*0710*/  UIADD3 UR4, UPT, UPT, -UR4, URZ, URZ ;  /* 0x000000ff04047290 */ /* 0x000fc8000fffe1ff */
[----:B------:R-:W-:-:S03]  /*0720*/  IMAD.WIDE.U32 R8, R8, 0x4, R4 ;  /* 0x0000000408087825 */ /* 0x000fc600078e0004 */
[----:B0-----:R-:W-:-:S04]  /*0730*/  IADD3 R4, P0, PT, R8, UR8, RZ ;  /* 0x0000000808047c10 */ /* 0x001fc8000ff1e0ff */
[----:B------:R-:W-:-:S09]  /*0740*/  IADD3.X R9, PT, PT, R9, UR9, RZ, P0, !PT ;  /* 0x0000000909097c10 */ /* 0x000fd200087fe4ff */
.L_x_10:
[----:B------:R-:W-:-:S06]  /*0750*/  MOV R5, R9 ;  /* 0x0000000900057202 */ /* 0x000fcc0000000f00 */
[----:B------:R0:W2:Y:S01]  /*0760*/  LDG.E R5, desc[UR6][R4.64] ;  /* 0x0000000604057981 */ /* 0x0000a2000c1e1900 */
[----:B------:R-:W-:-:S04]  /*0770*/  UIADD3 UR4, UPT, UPT, UR4, 0x1, URZ ;  /* 0x0000000104047890 */ /* 0x000fc8000fffe0ff */
[----:B------:R-:W-:Y:S01]  /*0780*/  UISETP.NE.AND UP1, UPT, UR4, URZ, UPT ;  /* 0x000000ff0400728c */ /* 0x000fe2000bf25270 */
[----:B0-----:R-:W-:-:S04]  /*0790*/  IADD3 R4, P0, PT, R4, 0x4, RZ ;  /* 0x0000000404047810 */ /* 0x001fc80007f1e0ff */
[----:B------:R-:W-:Y:S01]  /*07a0*/  IADD3.X R9, PT, PT, RZ, R9, RZ, P0, !PT ;  /* 0x00000009ff097210 */ /* 0x000fe200007fe4ff */
[----:B--2---:R-:W-:-:S03]  /*07b0*/  FFMA R2, R5, R5, R2 ;  /* 0x0000000505027223 */ /* 0x004fc60000000002 */
[----:B------:R-:W-:Y:S05]  /*07c0*/  BRA.U UP1, `(.L_x_10) ;  /* 0xfffffffd01e07547 */ /* 0x000fea000b83ffff */
.L_x_5:
[----:B------:R-:W-:Y:S01]  /*07d0*/  IADD3 R4, PT, PT, R2, -0xd000000, RZ ;  /* 0xf300000002047810 */ /* 0x000fe20007ffe0ff */
[----:B------:R0:W1:Y:S01]  /*07e0*/  MUFU.RSQ R7, R2 ;  /* 0x0000000200077308 */ /* 0x0000620000001400 */
[----:B------:R-:W-:Y:S02]  /*07f0*/  BSSY.RECONVERGENT B0, `(.L_x_11) ;  /* 0x000000c000007945 */ /* 0x000fe40003800200 */
[----:B------:R-:W-:-:S13]  /*0800*/  ISETP.GT.U32.AND P0, PT, R4, 0x727fffff, PT ;  /* 0x727fffff0400780c */ /* 0x000fda0003f04070 */
[----:B0-----:R-:W-:Y:S05]  /*0810*/  @!P0 BRA `(.L_x_12) ;  /* 0x0000000000148947 */ /* 0x001fea0003800000 */
[----:B------:R-:W-:Y:S02]  /*0820*/  MOV R4, R2 ;  /* 0x0000000200047202 */ /* 0x000fe40000000f00 */
[----:B------:R-:W-:-:S07]  /*0830*/  MOV R11, 0x850 ;  /* 0x00000850000b7802 */ /* 0x000fce0000000f00 */
[----:B-1----:R-:W-:Y:S05]  /*0840*/  CALL.REL.NOINC `($__internal_1_$__cuda_sm20_sqrt_rn_f32_slowpath) ;  /* 0x0000007000687944 */ /* 0x002fea0003c00000 */
[----:B------:R-:W-:Y:S01]  /*0850*/  MOV R18, R4 ;  /* 0x0000000400127202 */ /* 0x000fe20000000f00 */
[----:B------:R-:W-:Y:S06]  /*0860*/  BRA `(.L_x_13) ;  /* 0x0000000000107947 */ /* 0x000fec0003800000 */
.L_x_12:
[C---:B-1----:R-:W-:Y:S01]  /*0870*/  FMUL.FTZ R5, R7.reuse, R2 ;  /* 0x0000000207057220 */ /* 0x042fe20000410000 */
[----:B------:R-:W-:-:S03]  /*0880*/  FMUL.FTZ R18, R7, 0.5 ;  /* 0x3f00000007127820 */ /* 0x000fc60000410000 */
[----:B------:R-:W-:-:S04]  /*0890*/  FFMA R2, -R5, R5, R2 ;  /* 0x0000000505027223 */ /* 0x000fc80000000102 */
[----:B------:R-:W-:-:S07]  /*08a0*/  FFMA R18, R2, R18, R5 ;  /* 0x0000001202127223 */ /* 0x000fce0000000005 */
.L_x_13:
[----:B------:R-:W-:Y:S05]  /*08b0*/  BSYNC.RECONVERGENT B0 ;  /* 0x0000000000007941 */ /* 0x000fea0003800200 */
.L_x_11:
[----:B------:R-:W0:Y:S01]  /*08c0*/  LDC.64 R4, c[0x0][0x398] ;  /* 0x0000e600ff047b82 */ /* 0x000e220000000a00 */
[----:B------:R-:W-:Y:S02]  /*08d0*/  FMNMX R18, R18, 1.0000000116860974231e-07, !PT ;  /* 0x33d6bf9512127809 */ /* 0x000fe40007800000 */
[----:B0-----:R-:W-:Y:S01]  /*08e0*/  IADD3 R2, PT, PT, R4, -0xd000000, RZ ;  /* 0xf300000004027810 */ /* 0x001fe20007ffe0ff */
[----:B------:R0:W1:Y:S01]  /*08f0*/  MUFU.RSQ R7, R4 ;  /* 0x0000000400077308 */ /* 0x0000620000001400 */
[----:B------:R-:W-:Y:S02]  /*0900*/  FADD R5, -R5, 1 ;  /* 0x3f80000005057421 */ /* 0x000fe40000000100 */
[----:B------:R-:W-:Y:S02]  /*0910*/  ISETP.GT.U32.AND P0, PT, R2, 0x727fffff, PT ;  /* 0x727fffff0200780c */ /* 0x000fe40003f04070 */
[----:B------:R-:W-:-:S11]  /*0920*/  FMUL R5, R18, R5 ;  /* 0x0000000512057220 */ /* 0x000fd60000400000 */
[----:B0-----:R-:W-:Y:S05]  /*0930*/  @!P0 BRA `(.L_x_14) ;  /* 0x0000000000208947 */ /* 0x001fea0003800000 */
[----:B------:R-:W0:Y:S01]  /*0940*/  LDCU UR4, c[0x0][0x398] ;  /* 0x00007300ff0477ac */ /* 0x000e220008000800 */
[----:B------:R-:W-:Y:S01]  /*0950*/  BSSY.RECONVERGENT B0, `(.L_x_15) ;  /* 0x0000004000007945 */ /* 0x000fe20003800200 */
[----:B------:R-:W-:Y:S02]  /*0960*/  MOV R11, 0x990 ;  /* 0x00000990000b7802 */ /* 0x000fe40000000f00 */
[----:B0-----:R-:W-:-:S07]  /*0970*/  MOV R4, UR4 ;  /* 0x0000000400047c02 */ /* 0x001fce0008000f00 */
[----:B-1----:R-:W-:Y:S05]  /*0980*/  CALL.REL.NOINC `($__internal_1_$__cuda_sm20_sqrt_rn_f32_slowpath) ;  /* 0x0000007000187944 */ /* 0x002fea0003c00000 */
[----:B------:R-:W-:Y:S05]  /*0990*/  BSYNC.RECONVERGENT B0 ;  /* 0x0000000000007941 */ /* 0x000fea0003800200 */
.L_x_15:
[----:B------:R-:W-:Y:S01]  /*09a0*/  MOV R2, R4 ;  /* 0x0000000400027202 */ /* 0x000fe20000000f00 */
[----:B------:R-:W-:Y:S06]  /*09b0*/  BRA `(.L_x_16) ;  /* 0x0000000000107947 */ /* 0x000fec0003800000 */
.L_x_14:
[C---:B-1----:R-:W-:Y:S01]  /*09c0*/  FMUL.FTZ R9, R7.reuse, R4 ;  /* 0x0000000407097220 */ /* 0x042fe20000410000 */
[----:B------:R-:W-:-:S03]  /*09d0*/  FMUL.FTZ R7, R7, 0.5 ;  /* 0x3f00000007077820 */ /* 0x000fc60000410000 */
[----:B------:R-:W-:-:S04]  /*09e0*/  FFMA R2, -R9, R9, R4 ;  /* 0x0000000909027223 */ /* 0x000fc80000000104 */
[----:B------:R-:W-:-:S07]  /*09f0*/  FFMA R2, R2, R7, R9 ;  /* 0x0000000702027223 */ /* 0x000fce0000000009 */
.L_x_16:
[----:B------:R-:W-:Y:S01]  /*0a00*/  IADD3 R4, PT, PT, R2, 0x1800000, RZ ;  /* 0x0180000002047810 */ /* 0x000fe20007ffe0ff */
[----:B------:R-:W-:Y:S03]  /*0a10*/  BSSY.RECONVERGENT B0, `(.L_x_17) ;  /* 0x000000b000007945 */ /* 0x000fe60003800200 */
[----:B------:R-:W-:-:S04]  /*0a20*/  LOP3.LUT R4, R4, 0x7f800000, RZ, 0xc0, !PT ;  /* 0x7f80000004047812 */ /* 0x000fc800078ec0ff */
[----:B------:R-:W-:-:S13]  /*0a30*/  ISETP.GT.U32.AND P0, PT, R4, 0x1ffffff, PT ;  /* 0x01ffffff0400780c */ /* 0x000fda0003f04070 */
[----:B------:R-:W-:Y:S05]  /*0a40*/  @P0 BRA `(.L_x_18) ;  /* 0x00000000000c0947 */ /* 0x000fea0003800000 */
[----:B------:R-:W-:-:S07]  /*0a50*/  MOV R6, 0xa70 ;  /* 0x00000a7000067802 */ /* 0x000fce0000000f00 */
[----:B------:R-:W-:Y:S05]  /*0a60*/  CALL.REL.NOINC `($__internal_0_$__cuda_sm20_rcp_rn_f32_slowpath) ;  /* 0x0000006c000c7944 */ /* 0x000fea0003c00000 */
[----:B------:R-:W-:Y:S05]  /*0a70*/  BRA `(.L_x_19) ;  /* 0x0000000000107947 */ /* 0x000fea0003800000 */
.L_x_18:
[----:B------:R-:W0:Y:S02]  /*0a80*/  MUFU.RCP R7, R2 ;  /* 0x0000000200077308 */ /* 0x000e240000001000 */
[----:B0-----:R-:W-:-:S04]  /*0a90*/  FFMA R4, R7, R2, -1 ;  /* 0xbf80000007047423 */ /* 0x001fc80000000002 */
[----:B------:R-:W-:-:S04]  /*0aa0*/  FADD.FTZ R4, -R4, -RZ ;  /* 0x800000ff04047221 */ /* 0x000fc80000010100 */
[----:B------:R-:W-:-:S07]  /*0ab0*/  FFMA R4, R7, R4, R7 ;  /* 0x0000000407047223 */ /* 0x000fce0000000007 */
.L_x_19:
[----:B------:R-:W-:Y:S05]  /*0ac0*/  BSYNC.RECONVERGENT B0 ;  /* 0x0000000000007941 */ /* 0x000fea0003800200 */
.L_x_17:
[----:B------:R-:W0:Y:S01]  /*0ad0*/  MUFU.RCP R7, R18 ;  /* 0x0000001200077308 */ /* 0x000e220000001000 */
[----:B------:R-:W-:Y:S01]  /*0ae0*/  FADD R2, R4, -9.9999997473787516356e-06 ;  /* 0xb727c5ac04027421 */ /* 0x000fe20000000000 */
[----:B------:R-:W-:Y:S04]  /*0af0*/  BSSY.RECONVERGENT B2, `(.L_x_20) ;  /* 0x000000c000027945 */ /* 0x000fe80003800200 */
[----:B------:R-:W-:-:S04]  /*0b00*/  FMNMX R22, R5, R2, PT ;  /* 0x0000000205167209 */ /* 0x000fc80003800000 */
[----:B------:R-:W1:Y:S01]  /*0b10*/  FCHK P0, R22, R18 ;  /* 0x0000001216007302 */ /* 0x000e620000000000 */
[----:B0-----:R-:W-:-:S04]  /*0b20*/  FFMA R4, -R18, R7, 1 ;  /* 0x3f80000012047423 */ /* 0x001fc80000000107 */
[----:B------:R-:W-:-:S04]  /*0b30*/  FFMA R7, R7, R4, R7 ;  /* 0x0000000407077223 */ /* 0x000fc80000000007 */
[----:B------:R-:W-:-:S04]  /*0b40*/  FFMA R4, R22, R7, RZ ;  /* 0x0000000716047223 */ /* 0x000fc800000000ff */
[----:B------:R-:W-:-:S04]  /*0b50*/  FFMA R19, -R18, R4, R22 ;  /* 0x0000000412137223 */ /* 0x000fc80000000116 */
[----:B------:R-:W-:Y:S01]  /*0b60*/  FFMA R19, R7, R19, R4 ;  /* 0x0000001307137223 */ /* 0x000fe20000000004 */
[----:B-1----:R-:W-:Y:S06]  /*0b70*/  @!P0 BRA `(.L_x_21) ;  /* 0x00000000000c8947 */ /* 0x002fec0003800000 */
[----:B------:R-:W-:-:S07]  /*0b80*/  MOV R16, 0xba0 ;  /* 0x00000ba000107802 */ /* 0x000fce0000000f00 */
[----:B------:R-:W-:Y:S05]  /*0b90*/  CALL.REL.NOINC `($__internal_2_$__cuda_sm3x_div_rn_noftz_f32_slowpath) ;  /* 0x0000006c00f07944 */ /* 0x000fea0003c00000 */
[----:B------:R-:W-:-:S07]  /*0ba0*/  MOV R19, R4 ;  /* 0x0000000400137202 */ /* 0x000fce0000000f00 */
.L_x_21:
[----:B------:R-:W-:Y:S05]  /*0bb0*/  BSYNC.RECONVERGENT B2 ;  /* 0x0000000000027941 */ /* 0x000fea0003800200 */
.L_x_20:
[----:B------:R-:W-:Y:S01]  /*0bc0*/  HFMA2 R6, -RZ, RZ, 0, 0 ;  /* 0x00000000ff067431 */ /* 0x000fe200000001ff */
[----:B------:R-:W-:Y:S06]  /*0bd0*/  BRA.U !UP0, `(.L_x_22) ;  /* 0x0000000d08a07547 */ /* 0x000fec000b800000 */
[----:B------:R-:W0:Y:S01]  /*0be0*/  LDC R4, c[0x0][0x3a4] ;  /* 0x0000e900ff047b82 */ /* 0x000e220000000800 */
[----:B------:R-:W-:Y:S02]  /*0bf0*/  MOV R18, RZ ;  /* 0x000000ff00127202 */ /* 0x000fe40000000f00 */
[C---:B0-----:R-:W-:Y:S02]  /*0c00*/  IADD3 R17, PT, PT, R4.reuse, -0x1, RZ ;  /* 0xffffffff04117810 */ /* 0x041fe40007ffe0ff */
[----:B------:R-:W-:Y:S02]  /*0c10*/  LOP3.LUT R16, R4, 0xf, RZ, 0xc0, !PT ;  /* 0x0000000f04107812 */ /* 0x000fe400078ec0ff */
[----:B------:R-:W-:Y:S02]  /*0c20*/  ISETP.GE.U32.AND P1, PT, R17, 0xf, PT ;  /* 0x0000000f1100780c */ /* 0x000fe40003f26070 */
[----:B------:R-:W-:-:S11]  /*0c30*/  ISETP.NE.AND P0, PT, R16, RZ, PT ;  /* 0x000000ff1000720c */ /* 0x000fd60003f05270 */
[----:B------:R-:W-:Y:S05]  /*0c40*/  @!P1 BRA `(.L_x_23) ;  /* 0x0000000000c89947 */ /* 0x000fea0003800000 */
[----:B------:R-:W0:Y:S01]  /*0c50*/  LDCU.64 UR4, c[0x0][0x388] ;  /* 0x00007100ff0477ac */ /* 0x000e220008000a00 */
[----:B------:R-:W-:Y:S02]  /*0c60*/  LOP3.LUT R18, R4, 0x7ffffff0, RZ, 0xc0, !PT ;  /* 0x7ffffff004127812 */ /* 0x000fe400078ec0ff */
[----:B------:R-:W-:Y:S02]  /*0c70*/  IADD3 R22, PT, PT, R1, 0x20, RZ ;  /* 0x0000002001167810 */ /* 0x000fe40007ffe0ff */
[----:B------:R-:W-:Y:S02]  /*0c80*/  IADD3 R23, PT, PT, -R18, RZ, RZ ;  /* 0x000000ff12177210 */ /* 0x000fe40007ffe1ff */
[----:B0-----:R-:W-:-:S04]  /*0c90*/  LEA R20, P1, R0, UR4, 0x2 ;  /* 0x0000000400147c11 */ /* 0x001fc8000f8210ff */
[----:B------:R-:W-:Y:S02]  /*0ca0*/  IADD3 R20, P2, PT, R20, 0x20, RZ ;  /* 0x0000002014147810 */ /* 0x000fe40007f5e0ff */
[----:B------:R-:W-:-:S04]  /*0cb0*/  LEA.HI.X R21, R0, UR5, R3, 0x2, P1 ;  /* 0x0000000500157c11 */ /* 0x000fc800088f1403 */
[----:B------:R-:W-:-:S07]  /*0cc0*/  IADD3.X R21, PT, PT, RZ, R21, RZ, P2, !PT ;  /* 0x00000015ff157210 */ /* 0x000fce00017fe4ff */
.L_x_24:
        /* <DEDUP_REMOVED lines=13> */
[----:B------:R-:W5:Y:S01]  /*0da0*/  LDG.E R24, desc[UR6][R20.64+0x1c] ;  /* 0x00001c0614187981 */ /* 0x000f62000c1e1900 */
[-C--:B--2---:R-:W-:Y:S01]  /*0db0*/  FMUL R5, R6, R19.reuse ;  /* 0x0000001306057220 */ /* 0x084fe20000400000 */
[----:B---3--:R-:W-:-:S02]  /*0dc0*/  FMUL R6, R8, R19 ;  /* 0x0000001308067220 */ /* 0x008fc40000400000 */
[----:B------:R-:W2:Y:S01]  /*0dd0*/  LDG.E R8, desc[UR6][R20.64+-0x10] ;  /* 0xfffff00614087981 */ /* 0x000ea2000c1e1900 */
[----:B----4-:R-:W-:-:S03]  /*0de0*/  FMUL R7, R10, R19 ;  /* 0x000000130a077220 */ /* 0x010fc60000400000 */
[----:B------:R0:W3:Y:S01]  /*0df0*/  LDG.E R10, desc[UR6][R20.64+0x8] ;  /* 0x00000806140a7981 */ /* 0x0000e2000c1e1900 */
[----:B------:R-:W-:Y:S01]  /*0e00*/  IADD3 R23, PT, PT, R23, 0x10, RZ ;  /* 0x0000001017177810 */ /* 0x000fe20007ffe0ff */
[----:B-----5:R-:W-:-:S03]  /*0e10*/  FMUL R4, R4, R19 ;  /* 0x0000001304047220 */ /* 0x020fc60000400000 */
[----:B------:R-:W-:Y:S02]  /*0e20*/  ISETP.NE.AND P1, PT, R23, RZ, PT ;  /* 0x000000ff1700720c */ /* 0x000fe40003f25270 */
[----:B------:R1:W-:Y:S01]  /*0e30*/  STL.128 [R22+-0x20], R4 ;  /* 0xffffe00416007387 */ /* 0x0003e20000100c00 */
[----:B0-----:R-:W-:-:S04]  /*0e40*/  IADD3 R20, P2, PT, R20, 0x40, RZ ;  /* 0x0000004014147810 */ /* 0x001fc80007f5e0ff */
[----:B------:R-:W-:Y:S01]  /*0e50*/  IADD3.X R21, PT, PT, RZ, R21, RZ, P2, !PT ;  /* 0x00000015ff157210 */ /* 0x000fe200017fe4ff */
[-C--:B-1----:R-:W-:Y:S01]  /*0e60*/  FMUL R5, R9, R19.reuse ;  /* 0x0000001309057220 */ /* 0x082fe20000400000 */
[-C--:B------:R-:W-:Y:S01]  /*0e70*/  FMUL R6, R11, R19.reuse ;  /* 0x000000130b067220 */ /* 0x080fe20000400000 */
[-C--:B------:R-:W-:Y:S01]  /*0e80*/  FMUL R7, R13, R19.reuse ;  /* 0x000000130d077220 */ /* 0x080fe20000400000 */
[-C--:B------:R-:W-:Y:S01]  /*0e90*/  FMUL R9, R25, R19.reuse ;  /* 0x0000001319097220 */ /* 0x080fe20000400000 */
[-C--:B------:R-:W-:Y:S01]  /*0ea0*/  FMUL R11, R28, R19.reuse ;  /* 0x000000131c0b7220 */ /* 0x080fe20000400000 */
[-C--:B------:R-:W-:Y:S01]  /*0eb0*/  FMUL R12, R12, R19.reuse ;  /* 0x000000130c0c7220 */ /* 0x080fe20000400000 */
[-C--:B------:R-:W-:Y:S01]  /*0ec0*/  FMUL R13, R26, R19.reuse ;  /* 0x000000131a0d7220 */ /* 0x080fe20000400000 */
[-C--:B------:R-:W-:Y:S01]  /*0ed0*/  FMUL R14, R14, R19.reuse ;  /* 0x000000130e0e7220 */ /* 0x080fe20000400000 */
[-C--:B--2---:R-:W-:Y:S01]  /*0ee0*/  FMUL R4, R8, R19.reuse ;  /* 0x0000001308047220 */ /* 0x084fe20000400000 */
[-C--:B------:R-:W-:Y:S01]  /*0ef0*/  FMUL R8, R15, R19.reuse ;  /* 0x000000130f087220 */ /* 0x080fe20000400000 */
[-C--:B------:R-:W-:Y:S01]  /*0f00*/  FMUL R15, R24, R19.reuse ;  /* 0x00000013180f7220 */ /* 0x080fe20000400000 */
[----:B---3--:R-:W-:-:S02]  /*0f10*/  FMUL R10, R10, R19 ;  /* 0x000000130a0a7220 */ /* 0x008fc40000400000 */
[----:B------:R-:W-:Y:S04]  /*0f20*/  STL.128 [R22+-0x10], R4 ;  /* 0xfffff00416007387 */ /* 0x000fe80000100c00 */
[----:B------:R-:W-:Y:S04]  /*0f30*/  STL.128 [R22], R8 ;  /* 0x0000000816007387 */ /* 0x000fe80000100c00 */
[----:B------:R0:W-:Y:S02]  /*0f40*/  STL.128 [R22+0x10], R12 ;  /* 0x0000100c16007387 */ /* 0x0001e40000100c00 */
[----:B0-----:R-:W-:Y:S01]  /*0f50*/  IADD3 R22, PT, PT, R22, 0x40, RZ ;  /* 0x0000004016167810 */ /* 0x001fe20007ffe0ff */
[----:B------:R-:W-:Y:S06]  /*0f60*/  @P1 BRA `(.L_x_24) ;  /* 0xfffffffc00581947 */ /* 0x000fec000383ffff */
.L_x_23:
[----:B------:R-:W-:Y:S05]  /*0f70*/  @!P0 BRA `(.L_x_25) ;  /* 0x0000000400108947 */ /* 0x000fea0003800000 */
[----:B------:R-:W0:Y:S01]  /*0f80*/  LDCU UR4, c[0x0][0x3a4] ;  /* 0x00007480ff0477ac */ /* 0x000e220008000800 */
[----:B------:R-:W-:Y:S01]  /*0f90*/  ISETP.GE.U32.AND P1, PT, R16, 0x8, PT ;  /* 0x000000081000780c */ /* 0x000fe20003f26070 */
[----:B0-----:R-:W-:-:S12]  /*0fa0*/  ULOP3.LUT UP0, UR5, UR4, 0x7, URZ, 0xc0, !UPT ;  /* 0x0000000704057892 */ /* 0x001fd8000f80c0ff */
[----:B------:R-:W-:Y:S05]  /*0fb0*/  @!P1 BRA `(.L_x_26) ;  /* 0x0000000000609947 */ /* 0x000fea0003800000 */
[----:B------:R-:W0:Y:S02]  /*0fc0*/  LDCU.64 UR8, c[0x0][0x388] ;  /* 0x00007100ff0877ac */ /* 0x000e240008000a00 */
[----:B0-----:R-:W-:-:S04]  /*0fd0*/  LEA R12, P1, R0, UR8, 0x2 ;  /* 0x00000008000c7c11 */ /* 0x001fc8000f8210ff */
[----:B------:R-:W-:-:S03]  /*0fe0*/  LEA.HI.X R13, R0, UR9, R3, 0x2, P1 ;  /* 0x00000009000d7c11 */ /* 0x000fc600088f1403 */
        /* <DEDUP_REMOVED lines=9> */
[----:B------:R-:W-:-:S02]  /*1080*/  LEA R14, R18, R1, 0x2 ;  /* 0x00000001120e7211 */ /* 0x000fc400078e10ff */
[----:B------:R-:W-:Y:S01]  /*1090*/  IADD3 R18, PT, PT, R18, 0x8, RZ ;  /* 0x0000000812127810 */ /* 0x000fe20007ffe0ff */
[-C--:B--2---:R-:W-:Y:S01]  /*10a0*/  FMUL R5, R6, R19.reuse ;  /* 0x0000001306057220 */ /* 0x084fe20000400000 */
[-C--:B---3--:R-:W-:Y:S01]  /*10b0*/  FMUL R6, R8, R19.reuse ;  /* 0x0000001308067220 */ /* 0x088fe20000400000 */
[-C--:B----4-:R-:W-:Y:S01]  /*10c0*/  FMUL R7, R10, R19.reuse ;  /* 0x000000130a077220 */ /* 0x090fe20000400000 */
[-C--:B-----5:R-:W-:Y:S01]  /*10d0*/  FMUL R4, R4, R19.reuse ;  /* 0x0000001304047220 */ /* 0x0a0fe20000400000 */
[-C--:B------:R-:W-:Y:S01]  /*10e0*/  FMUL R8, R20, R19.reuse ;  /* 0x0000001314087220 */ /* 0x080fe20000400000 */
[-C--:B------:R-:W-:Y:S01]  /*10f0*/  FMUL R9, R22, R19.reuse ;  /* 0x0000001316097220 */ /* 0x080fe20000400000 */
[-C--:B------:R-:W-:Y:S01]  /*1100*/  FMUL R10, R24, R19.reuse ;  /* 0x00000013180a7220 */ /* 0x080fe20000400000 */
[----:B------:R-:W-:Y:S01]  /*1110*/  FMUL R11, R26, R19 ;  /* 0x000000131a0b7220 */ /* 0x000fe20000400000 */
[----:B------:R0:W-:Y:S04]  /*1120*/  STL.128 [R14], R4 ;  /* 0x000000040e007387 */ /* 0x0001e80000100c00 */
[----:B------:R0:W-:Y:S02]  /*1130*/  STL.128 [R14+0x10], R8 ;  /* 0x000010080e007387 */ /* 0x0001e40000100c00 */
.L_x_26:
[----:B------:R-:W-:Y:S05]  /*1140*/  BRA.U !UP0, `(.L_x_25) ;  /* 0x00000001089c7547 */ /* 0x000fea000b800000 */
[----:B------:R-:W-:Y:S02]  /*1150*/  UISETP.GE.U32.AND UP0, UPT, UR5, 0x4, UPT ;  /* 0x000000040500788c */ /* 0x000fe4000bf06070 */
[----:B------:R-:W-:-:S04]  /*1160*/  ULOP3.LUT UR4, UR4, 0x3, URZ, 0xc0, !UPT ;  /* 0x0000000304047892 */ /* 0x000fc8000f8ec0ff */
[----:B------:R-:W-:-:S03]  /*1170*/  UISETP.NE.AND UP1, UPT, UR4, URZ, UPT ;  /* 0x000000ff0400728c */ /* 0x000fc6000bf25270 */
[----:B------:R-:W-:Y:S08]  /*1180*/  BRA.U !UP0, `(.L_x_27) ;  /* 0x00000001083c7547 */ /* 0x000ff0000b800000 */
[----:B------:R-:W0:Y:S02]  /*1190*/  LDCU.64 UR8, c[0x0][0x388] ;  /* 0x00007100ff0877ac */ /* 0x000e240008000a00 */
[----:B0-----:R-:W-:-:S04]  /*11a0*/  LEA R4, P1, R0, UR8, 0x2 ;  /* 0x0000000800047c11 */ /* 0x001fc8000f8210ff */
[----:B------:R-:W-:-:S03]  /*11b0*/  LEA.HI.X R5, R0, UR9, R3, 0x2, P1 ;  /* 0x0000000900057c11 */ /* 0x000fc600088f1403 */
[----:B------:R-:W-:-:S05]  /*11c0*/  IMAD.WIDE.U32 R8, R18, 0x4, R4 ;  /* 0x0000000412087825 */ /* 0x000fca00078e0004 */
[----:B------:R-:W2:Y:S04]  /*11d0*/  LDG.E R6, desc[UR6][R8.64+0x4] ;  /* 0x0000040608067981 */ /* 0x000ea8000c1e1900 */
[----:B------:R-:W3:Y:S04]  /*11e0*/  LDG.E R4, desc[UR6][R8.64] ;  /* 0x0000000608047981 */ /* 0x000ee8000c1e1900 */
[----:B------:R-:W4:Y:S04]  /*11f0*/  LDG.E R12, desc[UR6][R8.64+0x8] ;  /* 0x00000806080c7981 */ /* 0x000f28000c1e1900 */
[----:B------:R-:W5:Y:S01]  /*1200*/  LDG.E R14, desc[UR6][R8.64+0xc] ;  /* 0x00000c06080e7981 */ /* 0x000f62000c1e1900 */
[----:B------:R-:W-:-:S02]  /*1210*/  LEA R10, R18, R1, 0x2 ;  /* 0x00000001120a7211 */ /* 0x000fc400078e10ff */
[----:B------:R-:W-:Y:S01]  /*1220*/  IADD3 R18, PT, PT, R18, 0x4, RZ ;  /* 0x0000000412127810 */ /* 0x000fe20007ffe0ff */
[-C--:B--2---:R-:W-:Y:S01]  /*1230*/  FMUL R5, R6, R19.reuse ;  /* 0x0000001306057220 */ /* 0x084fe20000400000 */
[-C--:B---3--:R-:W-:Y:S01]  /*1240*/  FMUL R4, R4, R19.reuse ;  /* 0x0000001304047220 */ /* 0x088fe20000400000 */
[-C--:B----4-:R-:W-:Y:S01]  /*1250*/  FMUL R6, R12, R19.reuse ;  /* 0x000000130c067220 */ /* 0x090fe20000400000 */
[----:B-----5:R-:W-:-:S05]  /*1260*/  FMUL R7, R14, R19 ;  /* 0x000000130e077220 */ /* 0x020fca0000400000 */
[----:B------:R1:W-:Y:S02]  /*1270*/  STL.128 [R10], R4 ;  /* 0x000000040a007387 */ /* 0x0003e40000100c00 */
.L_x_27:
[----:B------:R-:W-:Y:S05]  /*1280*/  BRA.U !UP1, `(.L_x_25) ;  /* 0x00000001094c7547 */ /* 0x000fea000b800000 */
[----:B------:R-:W2:Y:S01]  /*1290*/  LDCU.64 UR8, c[0x0][0x388] ;  /* 0x00007100ff0877ac */ /* 0x000ea20008000a00 */
[C---:B01----:R-:W-:Y:S02]  /*12a0*/  SHF.L.U64.HI R5, R0.reuse, 0x2, R3 ;  /* 0x0000000200057819 */ /* 0x043fe40000010203 */
[----:B------:R-:W-:Y:S01]  /*12b0*/  SHF.L.U32 R4, R0, 0x2, RZ ;  /* 0x0000000200047819 */ /* 0x000fe200000006ff */
[----:B------:R-:W-:Y:S01]  /*12c0*/  UIADD3 UR4, UPT, UPT, -UR4, URZ, URZ ;  /* 0x000000ff04047290 */ /* 0x000fe2000fffe1ff */
[----:B------:R-:W-:-:S03]  /*12d0*/  LEA R9, R18, R1, 0x2 ;  /* 0x0000000112097211 */ /* 0x000fc600078e10ff */
[----:B------:R-:W-:-:S03]  /*12e0*/  IMAD.WIDE.U32 R4, R18, 0x4, R4 ;  /* 0x0000000412047825 */ /* 0x000fc600078e0004 */
[----:B--2---:R-:W-:-:S04]  /*12f0*/  IADD3 R7, P1, PT, R4, UR8, RZ ;  /* 0x0000000804077c10 */ /* 0x004fc8000ff3e0ff */
[----:B------:R-:W-:-:S09]  /*1300*/  IADD3.X R8, PT, PT, R5, UR9, RZ, P1, !PT ;  /* 0x0000000905087c10 */ /* 0x000fd20008ffe4ff */
.L_x_28:
[----:B------:R-:W-:Y:S02]  /*1310*/  MOV R4, R7 ;  /* 0x0000000700047202 */ /* 0x000fe40000000f00 */
[----:B------:R-:W-:-:S05]  /*1320*/  MOV R5, R8 ;  /* 0x0000000800057202 */ /* 0x000fca0000000f00 */
[----:B------:R-:W2:Y:S01]  /*1330*/  LDG.E R4, desc[UR6][R4.64] ;  /* 0x0000000604047981 */ /* 0x000ea2000c1e1900 */
[----:B------:R-:W-:Y:S01]  /*1340*/  UIADD3 UR4, UPT, UPT, UR4, 0x1, URZ ;  /* 0x0000000104047890 */ /* 0x000fe2000fffe0ff */
[----:B------:R-:W-:-:S03]  /*1350*/  IADD3 R7, P1, PT, R7, 0x4, RZ ;  /* 0x0000000407077810 */ /* 0x000fc60007f3e0ff */
[----:B------:R-:W-:Y:S01]  /*1360*/  UISETP.NE.AND UP0, UPT, UR4, URZ, UPT ;  /* 0x000000ff0400728c */ /* 0x000fe2000bf05270 */
[----:B------:R-:W-:Y:S01]  /*1370*/  IADD3.X R8, PT, PT, RZ, R8, RZ, P1, !PT ;  /* 0x00000008ff087210 */ /* 0x000fe20000ffe4ff */
[----:B--2---:R-:W-:-:S05]  /*1380*/  FMUL R6, R4, R19 ;  /* 0x0000001304067220 */ /* 0x004fca0000400000 */
[----:B------:R0:W-:Y:S02]  /*1390*/  STL [R9], R6 ;  /* 0x0000000609007387 */ /* 0x0001e40000100800 */
[----:B0-----:R-:W-:Y:S01]  /*13a0*/  IADD3 R9, PT, PT, R9, 0x4, RZ ;  /* 0x0000000409097810 */ /* 0x001fe20007ffe0ff */
[----:B------:R-:W-:Y:S06]  /*13b0*/  BRA.U UP0, `(.L_x_28) ;  /* 0xfffffffd00d47547 */ /* 0x000fec000b83ffff */
.L_x_25:
[----:B------:R-:W-:Y:S02]  /*13c0*/  ISETP.GE.U32.AND P1, PT, R17, 0xf, PT ;  /* 0x0000000f1100780c */ /* 0x000fe40003f26070 */
[----:B01----:R-:W-:-:S11]  /*13d0*/  CS2R R6, SRZ ;  /* 0x0000000000067805 */ /* 0x003fd6000001ff00 */
[----:B------:R-:W-:Y:S05]  /*13e0*/  @!P1 BRA `(.L_x_29) ;  /* 0x0000000000b89947 */ /* 0x000fea0003800000 */
[----:B------:R-:W0:Y:S01]  /*13f0*/  LDC R7, c[0x0][0x3a4] ;  /* 0x0000e900ff077b82 */ /* 0x000e220000000800 */
[----:B------:R-:W1:Y:S01]  /*1400*/  LDCU.64 UR4, c[0x0][0x390] ;  /* 0x00007200ff0477ac */ /* 0x000e620008000a00 */
[----:B------:R-:W-:Y:S01]  /*1410*/  HFMA2 R6, -RZ, RZ, 0, 0 ;  /* 0x00000000ff067431 */ /* 0x000fe200000001ff */
[----:B-1----:R-:W-:-:S04]  /*1420*/  LEA R4, P1, R0, UR4, 0x2 ;  /* 0x0000000400047c11 */ /* 0x002fc8000f8210ff */
[----:B------:R-:W-:Y:S02]  /*1430*/  IADD3 R4, P2, PT, R4, 0x20, RZ ;  /* 0x0000002004047810 */ /* 0x000fe40007f5e0ff */
[----:B0-----:R-:W-:Y:S02]  /*1440*/  LOP3.LUT R7, R7, 0x7ffffff0, RZ, 0xc0, !PT ;  /* 0x7ffffff007077812 */ /* 0x001fe400078ec0ff */
[----:B------:R-:W-:Y:S02]  /*1450*/  LEA.HI.X R5, R0, UR5, R3, 0x2, P1 ;  /* 0x0000000500057c11 */ /* 0x000fe400088f1403 */
[----:B------:R-:W-:Y:S02]  /*1460*/  IADD3 R20, PT, PT, -R7, RZ, RZ ;  /* 0x000000ff07147210 */ /* 0x000fe40007ffe1ff */
[----:B------:R-:W-:-:S07]  /*1470*/  IADD3.X R5, PT, PT, RZ, R5, RZ, P2, !PT ;  /* 0x00000005ff057210 */ /* 0x000fce00017fe4ff */
.L_x_30:
        /* <DEDUP_REMOVED lines=16> */
[----:B------:R-:W-:-:S04]  /*1580*/  IADD3 R20, PT, PT, R20, 0x10, RZ ;  /* 0x0000001014147810 */ /* 0x000fc80007ffe0ff */
[----:B------:R-:W-:Y:S02]  /*1590*/  ISETP.NE.AND P1, PT, R20, RZ, PT ;  /* 0x000000ff1400720c */ /* 0x000fe40003f25270 */
[----:B0-----:R-:W-:-:S04]  /*15a0*/  IADD3 R4, P2, PT, R4, 0x40, RZ ;  /* 0x0000004004047810 */ /* 0x001fc80007f5e0ff */
        /* <DEDUP_REMOVED lines=17> */
[----:B------:R-:W-:Y:S06]  /*16c0*/  @P1 BRA `(.L_x_30) ;  /* 0xfffffffc006c1947 */ /* 0x000fec000383ffff */
.L_x_29:
[----:B------:R-:W-:Y:S05]  /*16d0*/  @!P0 BRA `(.L_x_22) ;  /* 0x0000000000e08947 */ /* 0x000fea0003800000 */
[----:B------:R-:W0:Y:S01]  /*16e0*/  LDCU UR4, c[0x0][0x3a4] ;  /* 0x00007480ff0477ac */ /* 0x000e220008000800 */
[----:B------:R-:W-:Y:S02]  /*16f0*/  ISETP.GE.U32.AND P1, PT, R16, 0x8, PT ;  /* 0x000000081000780c */ /* 0x000fe40003f26070 */
[C---:B------:R-:W-:Y:S01]  /*1700*/  SHF.L.U32 R4, R0.reuse, 0x2, RZ ;  /* 0x0000000200047819 */ /* 0x040fe200000006ff */
[----:B------:R-:W1:Y:S01]  /*1710*/  LDCU.64 UR8, c[0x0][0x390] ;  /* 0x00007200ff0877ac */ /* 0x000e620008000a00 */
[----:B------:R-:W-:Y:S01]  /*1720*/  SHF.L.U64.HI R5, R0, 0x2, R3 ;  /* 0x0000000200057819 */ /* 0x000fe20000010203 */
[----:B0-----:R-:W-:Y:S01]  /*1730*/  ULOP3.LUT UR5, UR4, 0x7, URZ, 0xc0, !UPT ;  /* 0x0000000704057892 */ /* 0x001fe2000f8ec0ff */
[----:B-1----:R-:W-:-:S03]  /*1740*/  IADD3 R8, P0, PT, R4, UR8, RZ ;  /* 0x0000000804087c10 */ /* 0x002fc6000ff1e0ff */
[----:B------:R-:W-:Y:S01]  /*1750*/  UISETP.NE.AND UP0, UPT, UR5, URZ, UPT ;  /* 0x000000ff0500728c */ /* 0x000fe2000bf05270 */
[----:B------:R-:W-:-:S03]  /*1760*/  IADD3.X R9, PT, PT, R5, UR9, RZ, P0, !PT ;  /* 0x0000000905097c10 */ /* 0x000fc600087fe4ff */
[----:B------:R-:W-:Y:S07]  /*1770*/  @!P1 BRA `(.L_x_31) ;  /* 0x0000000000489947 */ /* 0x000fee0003800000 */
        /* <DEDUP_REMOVED lines=18> */
.L_x_31:
        /* <DEDUP_REMOVED lines=15> */
.L_x_32:
[----:B------:R-:W-:Y:S05]  /*1990*/  BRA.U !UP1, `(.L_x_22) ;  /* 0x0000000109307547 */ /* 0x000fea000b800000 */
[----:B------:R-:W-:Y:S01]  /*19a0*/  IMAD.WIDE.U32 R4, R7, 0x4, R4 ;  /* 0x0000000407047825 */ /* 0x000fe200078e0004 */
[----:B------:R-:W-:Y:S02]  /*19b0*/  UIADD3 UR4, UPT, UPT, -UR4, URZ, URZ ;  /* 0x000000ff04047290 */ /* 0x000fe4000fffe1ff */
[----:B------:R-:W-:-:S04]  /*19c0*/  IADD3 R4, P0, PT, R4, UR8, RZ ;  /* 0x0000000804047c10 */ /* 0x000fc8000ff1e0ff */
[----:B------:R-:W-:-:S09]  /*19d0*/  IADD3.X R7, PT, PT, R5, UR9, RZ, P0, !PT ;  /* 0x0000000905077c10 */ /* 0x000fd200087fe4ff */
.L_x_33:
        /* <DEDUP_REMOVED lines=8> */
.L_x_22:
[----:B------:R-:W0:Y:S01]  /*1a60*/  LDCU UR4, c[0x0][0x3a4] ;  /* 0x00007480ff0477ac */ /* 0x000e220008000800 */
[----:B------:R-:W-:Y:S01]  /*1a70*/  IADD3 R4, PT, PT, R6, -0xd000000, RZ ;  /* 0xf300000006047810 */ /* 0x000fe20007ffe0ff */
[----:B------:R1:W2:Y:S01]  /*1a80*/  MUFU.RSQ R7, R6 ;  /* 0x0000000600077308 */ /* 0x0002a20000001400 */
[----:B------:R-:W-:Y:S02]  /*1a90*/  BSSY.RECONVERGENT B0, `(.L_x_34) ;  /* 0x000000c000007945 */ /* 0x000fe40003800200 */
[----:B------:R-:W-:Y:S01]  /*1aa0*/  ISETP.GT.U32.AND P0, PT, R4, 0x727fffff, PT ;  /* 0x727fffff0400780c */ /* 0x000fe20003f04070 */
[----:B0-----:R-:W-:-:S12]  /*1ab0*/  UISETP.GE.AND UP0, UPT, UR4, 0x1, UPT ;  /* 0x000000010400788c */ /* 0x001fd8000bf06270 */
[----:B-12---:R-:W-:Y:S05]  /*1ac0*/  @!P0 BRA `(.L_x_35) ;  /* 0x0000000000108947 */ /* 0x006fea0003800000 */
[----:B------:R-:W-:Y:S02]  /*1ad0*/  MOV R4, R6 ;  /* 0x0000000600047202 */ /* 0x000fe40000000f00 */
[----:B------:R-:W-:-:S07]  /*1ae0*/  MOV R11, 0x1b00 ;  /* 0x00001b00000b7802 */ /* 0x000fce0000000f00 */
[----:B------:R-:W-:Y:S05]  /*1af0*/  CALL.REL.NOINC `($__internal_1_$__cuda_sm20_sqrt_rn_f32_slowpath) ;  /* 0x0000005c00bc7944 */ /* 0x000fea0003c00000 */
[----:B------:R-:W-:Y:S05]  /*1b00*/  BRA `(.L_x_36) ;  /* 0x0000000000107947 */ /* 0x000fea0003800000 */
.L_x_35:
[C---:B------:R-:W-:Y:S01]  /*1b10*/  FMUL.FTZ R5, R7.reuse, R6 ;  /* 0x0000000607057220 */ /* 0x040fe20000410000 */
[----:B------:R-:W-:-:S03]  /*1b20*/  FMUL.FTZ R7, R7, 0.5 ;  /* 0x3f00000007077820 */ /* 0x000fc60000410000 */
[----:B------:R-:W-:-:S04]  /*1b30*/  FFMA R4, -R5, R5, R6 ;  /* 0x0000000505047223 */ /* 0x000fc80000000106 */
[----:B------:R-:W-:-:S07]  /*1b40*/  FFMA R4, R4, R7, R5 ;  /* 0x0000000704047223 */ /* 0x000fce0000000005 */
.L_x_36:
[----:B------:R-:W-:Y:S05]  /*1b50*/  BSYNC.RECONVERGENT B0 ;  /* 0x0000000000007941 */ /* 0x000fea0003800200 */
.L_x_34:
[----:B------:R-:W0:Y:S01]  /*1b60*/  LDCU UR4, c[0x0][0x39c] ;  /* 0x00007380ff0477ac */ /* 0x000e220008000800 */
[----:B------:R-:W-:Y:S01]  /*1b70*/  FMNMX R9, R4, 1.0000000116860974231e-07, !PT ;  /* 0x33d6bf9504097809 */ /* 0x000fe20007800000 */
[----:B------:R-:W-:Y:S03]  /*1b80*/  BSSY.RECONVERGENT B2, `(.L_x_37) ;  /* 0x000000f000027945 */ /* 0x000fe60003800200 */
[----:B------:R-:W1:Y:S01]  /*1b90*/  MUFU.RCP R4, R9 ;  /* 0x0000000900047308 */ /* 0x000e620000001000 */
[C---:B0-----:R-:W-:Y:S01]  /*1ba0*/  FMUL R5, R9.reuse, UR4 ;  /* 0x0000000409057c20 */ /* 0x041fe20008400000 */
[----:B-1----:R-:W-:-:S04]  /*1bb0*/  FFMA R7, -R9, R4, 1 ;  /* 0x3f80000009077423 */ /* 0x002fc80000000104 */
[----:B------:R-:W-:Y:S01]  /*1bc0*/  FMNMX R22, R2, R5, PT ;  /* 0x0000000502167209 */ /* 0x000fe20003800000 */
[----:B------:R-:W-:-:S03]  /*1bd0*/  FFMA R7, R4, R7, R4 ;  /* 0x0000000704077223 */ /* 0x000fc60000000004 */
[----:B------:R-:W0:Y:S01]  /*1be0*/  FCHK P0, R22, R9 ;  /* 0x0000000916007302 */ /* 0x000e220000000000 */
[----:B------:R-:W-:-:S04]  /*1bf0*/  FFMA R16, R22, R7, RZ ;  /* 0x0000000716107223 */ /* 0x000fc800000000ff */
[----:B------:R-:W-:-:S04]  /*1c00*/  FFMA R2, -R9, R16, R22 ;  /* 0x0000001009027223 */ /* 0x000fc80000000116 */
[----:B------:R-:W-:Y:S01]  /*1c10*/  FFMA R16, R7, R2, R16 ;  /* 0x0000000207107223 */ /* 0x000fe20000000010 */
[----:B0-----:R-:W-:Y:S06]  /*1c20*/  @!P0 BRA `(.L_x_38) ;  /* 0x0000000000108947 */ /* 0x001fec0003800000 */
[----:B------:R-:W-:Y:S02]  /*1c30*/  MOV R18, R9 ;  /* 0x0000000900127202 */ /* 0x000fe40000000f00 */
[----:B------:R-:W-:-:S07]  /*1c40*/  MOV R16, 0x1c60 ;  /* 0x00001c6000107802 */ /* 0x000fce0000000f00 */
[----:B------:R-:W-:Y:S05]  /*1c50*/  CALL.REL.NOINC `($__internal_2_$__cuda_sm3x_div_rn_noftz_f32_slowpath) ;  /* 0x0000005c00c07944 */ /* 0x000fea0003c00000 */
[----:B------:R-:W-:-:S07]  /*1c60*/  MOV R16, R4 ;  /* 0x0000000400107202 */ /* 0x000fce0000000f00 */
.L_x_38:
[----:B------:R-:W-:Y:S05]  /*1c70*/  BSYNC.RECONVERGENT B2 ;  /* 0x0000000000027941 */ /* 0x000fea0003800200 */
.L_x_37:
[----:B------:R-:W-:Y:S01]  /*1c80*/  HFMA2 R21, -RZ, RZ, 0, 0 ;  /* 0x00000000ff157431 */ /* 0x000fe200000001ff */
[----:B------:R-:W-:Y:S01]  /*1c90*/  IADD3 R2, PT, PT, R1, 0x1000, RZ ;  /* 0x0000100001027810 */ /* 0x000fe20007ffe0ff */
        /* <DEDUP_REMOVED lines=16> */
.L_x_41:
        /* <DEDUP_REMOVED lines=15> */
[-C--:B---3--:R-:W-:Y:S01]  /*1e90*/  FMUL R5, R7, R16.reuse ;  /* 0x0000001007057220 */ /* 0x088fe20000400000 */
[----:B----4-:R-:W-:-:S02]  /*1ea0*/  FMUL R6, R9, R16 ;  /* 0x0000001009067220 */ /* 0x010fc40000400000 */
[----:B------:R-:W2:Y:S01]  /*1eb0*/  LDG.E R9, desc[UR6][R22.64+-0x10] ;  /* 0xfffff00616097981 */ /* 0x000ea2000c1e1900 */
[----:B-----5:R-:W-:-:S03]  /*1ec0*/  FMUL R7, R11, R16 ;  /* 0x000000100b077220 */ /* 0x020fc60000400000 */
[----:B------:R0:W3:Y:S01]  /*1ed0*/  LDG.E R11, desc[UR6][R22.64+0xc] ;  /* 0x00000c06160b7981 */ /* 0x0000e2000c1e1900 */
[----:B------:R-:W-:-:S04]  /*1ee0*/  IADD3 R21, PT, PT, R21, 0x10, RZ ;  /* 0x0000001015157810 */ /* 0x000fc80007ffe0ff */
[----:B------:R-:W-:Y:S01]  /*1ef0*/  ISETP.NE.AND P1, PT, R21, RZ, PT ;  /* 0x000000ff1500720c */ /* 0x000fe20003f25270 */
        /* <DEDUP_REMOVED lines=11> */
[----:B------:R-:W-:-:S05]  /*1fb0*/  FMUL R15, R15, R16 ;  /* 0x000000100f0f7220 */ /* 0x000fca0000400000 */
[----:B------:R-:W-:Y:S01]  /*1fc0*/  STL.128 [R19+0x10], R12 ;  /* 0x0000100c13007387 */ /* 0x000fe20000100c00 */
[-C--:B--2---:R-:W-:Y:S01]  /*1fd0*/  FMUL R4, R9, R16.reuse ;  /* 0x0000001009047220 */ /* 0x084fe20000400000 */
[-C--:B------:R-:W-:Y:S01]  /*1fe0*/  FMUL R9, R24, R16.reuse ;  /* 0x0000001018097220 */ /* 0x080fe20000400000 */
[----:B---3--:R-:W-:-:S03]  /*1ff0*/  FMUL R11, R11, R16 ;  /* 0x000000100b0b7220 */ /* 0x008fc60000400000 */
[----:B------:R-:W-:Y:S04]  /*2000*/  STL.128 [R19+-0x10], R4 ;  /* 0xfffff00413007387 */ /* 0x000fe80000100c00 */
[----:B------:R0:W-:Y:S02]  /*2010*/  STL.128 [R19], R8 ;  /* 0x0000000813007387 */ /* 0x0001e40000100c00 */
[----:B0-----:R-:W-:Y:S01]  /*2020*/  IADD3 R19, PT, PT, R19, 0x40, RZ ;  /* 0x0000004013137810 */ /* 0x001fe20007ffe0ff */
[----:B------:R-:W-:Y:S06]  /*2030*/  @P1 BRA `(.L_x_41) ;  /* 0xfffffffc00581947 */ /* 0x000fec000383ffff */
.L_x_40:
        /* <DEDUP_REMOVED lines=26> */
[----:B------:R-:W-:-:S04]  /*21e0*/  FMUL R8, R19, R16 ;  /* 0x0000001013087220 */ /* 0x000fc80000400000 */
[----:B------:R0:W-:Y:S01]  /*21f0*/  STL.128 [R24+0x1000], R4 ;  /* 0x0010000418007387 */ /* 0x0001e20000100c00 */
[-C--:B------:R-:W-:Y:S01]  /*2200*/  FMUL R9, R21, R16.reuse ;  /* 0x0000001015097220 */ /* 0x080fe20000400000 */
[-C--:B------:R-:W-:Y:S01]  /*2210*/  FMUL R10, R25, R16.reuse ;  /* 0x00000010190a7220 */ /* 0x080fe20000400000 */
[----:B------:R-:W-:-:S05]  /*2220*/  FMUL R11, R27, R16 ;  /* 0x000000101b0b7220 */ /* 0x000fca0000400000 */
[----:B------:R0:W-:Y:S02]  /*2230*/  STL.128 [R24+0x1010], R8 ;  /* 0x0010100818007387 */ /* 0x0001e40000100c00 */
.L_x_43:
[----:B------:R-:W-:Y:S05]  /*2240*/  BRA.U !UP0, `(.L_x_42) ;  /* 0x0000000108807547 */ /* 0x000fea000b800000 */
[----:B------:R-:W-:Y:S02]  /*2250*/  UISETP.GE.U32.AND UP0, UPT, UR5, 0x4, UPT ;  /* 0x000000040500788c */ /* 0x000fe4000bf06070 */
[----:B------:R-:W-:-:S04]  /*2260*/  ULOP3.LUT UR4, UR4, 0x3, URZ, 0xc0, !UPT ;  /* 0x0000000304047892 */ /* 0x000fc8000f8ec0ff */
[----:B------:R-:W-:-:S03]  /*2270*/  UISETP.NE.AND UP1, UPT, UR4, URZ, UPT ;  /* 0x000000ff0400728c */ /* 0x000fc6000bf25270 */
[----:B------:R-:W-:Y:S08]  /*2280*/  BRA.U !UP0, `(.L_x_44) ;  /* 0x0000000108307547 */ /* 0x000ff0000b800000 */
[----:B------:R-:W-:-:S05]  /*2290*/  IMAD.WIDE.U32 R14, R18, 0x4, R14 ;  /* 0x00000004120e7825 */ /* 0x000fca00078e000e */
[----:B0-----:R-:W2:Y:S04]  /*22a0*/  LDG.E R5, desc[UR6][R14.64] ;  /* 0x000000060e057981 */ /* 0x001ea8000c1e1900 */
        /* <DEDUP_REMOVED lines=9> */
[----:B------:R1:W-:Y:S02]  /*2340*/  STL.128 [R8+0x1000], R4 ;  /* 0x0010000408007387 */ /* 0x0003e40000100c00 */
.L_x_44:
[----:B------:R-:W-:Y:S05]  /*2350*/  BRA.U !UP1, `(.L_x_42) ;  /* 0x00000001093c7547 */ /* 0x000fea000b800000 */
[C---:B------:R-:W-:Y:S01]  /*2360*/  IMAD.WIDE.U32 R12, R18.reuse, 0x4, R12 ;  /* 0x00000004120c7825 */ /* 0x040fe200078e000c */
[----:B01----:R-:W-:Y:S01]  /*2370*/  LEA R7, R18, R2, 0x2 ;  /* 0x0000000212077211 */ /* 0x003fe200078e10ff */
[----:B------:R-:W-:Y:S01]  /*2380*/  UIADD3 UR4, UPT, UPT, -UR4, URZ, URZ ;  /* 0x000000ff04047290 */ /* 0x000fe2000fffe1ff */
[----:B------:R-:W-:-:S04]  /*2390*/  IADD3 R4, P0, PT, R12, UR8, RZ ;  /* 0x000000080c047c10 */ /* 0x000fc8000ff1e0ff */
[----:B------:R-:W-:-:S09]  /*23a0*/  IADD3.X R13, PT, PT, R13, UR9, RZ, P0, !PT ;  /* 0x000000090d0d7c10 */ /* 0x000fd200087fe4ff */
.L_x_45:
[----:B------:R-:W-:-:S06]  /*23b0*/  MOV R5, R13 ;  /* 0x0000000d00057202 */ /* 0x000fcc0000000f00 */
[----:B------:R0:W2:Y:S01]  /*23c0*/  LDG.E R5, desc[UR6][R4.64] ;  /* 0x0000000604057981 */ /* 0x0000a2000c1e1900 */
[----:B------:R-:W-:-:S04]  /*23d0*/  UIADD3 UR4, UPT, UPT, UR4, 0x1, URZ ;  /* 0x0000000104047890 */ /* 0x000fc8000fffe0ff */
[----:B------:R-:W-:Y:S01]  /*23e0*/  UISETP.NE.AND UP0, UPT, UR4, URZ, UPT ;  /* 0x000000ff0400728c */ /* 0x000fe2000bf05270 */
[----:B0-----:R-:W-:-:S04]  /*23f0*/  IADD3 R4, P0, PT, R4, 0x4, RZ ;  /* 0x0000000404047810 */ /* 0x001fc80007f1e0ff */
[----:B------:R-:W-:Y:S01]  /*2400*/  IADD3.X R13, PT, PT, RZ, R13, RZ, P0, !PT ;  /* 0x0000000dff0d7210 */ /* 0x000fe200007fe4ff */
[----:B--2---:R-:W-:-:S05]  /*2410*/  FMUL R6, R5, R16 ;  /* 0x0000001005067220 */ /* 0x004fca0000400000 */
[----:B------:R0:W-:Y:S02]  /*2420*/  STL [R7], R6 ;  /* 0x0000000607007387 */ /* 0x0001e40000100800 */
[----:B0-----:R-:W-:Y:S01]  /*2430*/  IADD3 R7, PT, PT, R7, 0x4, RZ ;  /* 0x0000000407077810 */ /* 0x001fe20007ffe0ff */
[----:B------:R-:W-:Y:S06]  /*2440*/  BRA.U UP0, `(.L_x_45) ;  /* 0xfffffffd00d87547 */ /* 0x000fec000b83ffff */
.L_x_42:
[----:B------:R-:W-:Y:S01]  /*2450*/  ISETP.GE.U32.AND P0, PT, R17, 0xf, PT ;  /* 0x0000000f1100780c */ /* 0x000fe20003f06070 */
[----:B------:R-:W-:Y:S01]  /*2460*/  HFMA2 R21, -RZ, RZ, 0, 0 ;  /* 0x00000000ff157431 */ /* 0x000fe200000001ff */
[----:B------:R-:W-:Y:S02]  /*2470*/  ISETP.NE.AND P1, PT, R20, RZ, PT ;  /* 0x000000ff1400720c */ /* 0x000fe40003f25270 */
[----:B------:R-:W-:-:S09]  /*2480*/  MOV R22, RZ ;  /* 0x000000ff00167202 */ /* 0x000fd20000000f00 */
[----:B------:R-:W-:Y:S05]  /*2490*/  @!P0 BRA `(.L_x_46) ;  /* 0x0000000000748947 */ /* 0x000fea0003800000 */
[----:B------:R-:W2:Y:S01]  /*24a0*/  LDC R22, c[0x0][0x3a4] ;  /* 0x0000e900ff167b82 */ /* 0x000ea20000000800 */
[----:B------:R-:W-:Y:S02]  /*24b0*/  IADD3 R23, PT, PT, R1, 0x20, RZ ;  /* 0x0000002001177810 */ /* 0x000fe40007ffe0ff */
[----:B------:R-:W-:Y:S02]  /*24c0*/  MOV R21, RZ ;  /* 0x000000ff00157202 */ /* 0x000fe40000000f00 */
[----:B--2---:R-:W-:-:S04]  /*24d0*/  LOP3.LUT R22, R22, 0x7ffffff0, RZ, 0xc0, !PT ;  /* 0x7ffffff016167812 */ /* 0x004fc800078ec0ff */
[----:B0-----:R-:W-:-:S07]  /*24e0*/  IADD3 R24, PT, PT, -R22, RZ, RZ ;  /* 0x000000ff16187210 */ /* 0x001fce0007ffe1ff */
.L_x_47:
[----:B-1----:R-:W2:Y:S04]  /*24f0*/  LDL.128 R4, [R23+-0x20] ;  /* 0xffffe00017047983 */ /* 0x002ea80000100c00 */
[----:B------:R-:W3:Y:S04]  /*2500*/  LDL.128 R8, [R23+-0x10] ;  /* 0xfffff00017087983 */ /* 0x000ee80000100c00 */
[----:B------:R-:W4:Y:S04]  /*2510*/  LDL.128 R12, [R23] ;  /* 0x00000000170c7983 */ /* 0x000f280000100c00 */
[----:B------:R0:W5:Y:S01]  /*2520*/  LDL.128 R16, [R23+0x10] ;  /* 0x0000100017107983 */ /* 0x0001620000100c00 */
[----:B------:R-:W-:-:S04]  /*2530*/  IADD3 R24, PT, PT, R24, 0x10, RZ ;  /* 0x0000001018187810 */ /* 0x000fc80007ffe0ff */
[----:B------:R-:W-:Y:S02]  /*2540*/  ISETP.NE.AND P0, PT, R24, RZ, PT ;  /* 0x000000ff1800720c */ /* 0x000fe40003f05270 */
[----:B0-----:R-:W-:Y:S01]  /*2550*/  IADD3 R23, PT, PT, R23, 0x40, RZ ;  /* 0x0000004017177810 */ /* 0x001fe20007ffe0ff */
[----:B--2---:R-:W-:-:S04]  /*2560*/  FFMA R4, R4, R4, R21 ;  /* 0x0000000404047223 */ /* 0x004fc80000000015 */
[----:B------:R-:W-:-:S04]  /*2570*/  FFMA R5, R5, R5, R4 ;  /* 0x0000000505057223 */ /* 0x000fc80000000004 */
[----:B------:R-:W-:-:S04]  /*2580*/  FFMA R6, R6, R6, R5 ;  /* 0x0000000606067223 */ /* 0x000fc80000000005 */
[----:B------:R-:W-:-:S04]  /*2590*/  FFMA R7, R7, R7, R6 ;  /* 0x0000000707077223 */ /* 0x000fc80000000006 */
[----:B---3--:R-:W-:-:S04]  /*25a0*/  FFMA R8, R8, R8, R7 ;  /* 0x0000000808087223 */ /* 0x008fc80000000007 */
[----:B------:R-:W-:-:S04]  /*25b0*/  FFMA R9, R9, R9, R8 ;  /* 0x0000000909097223 */ /* 0x000fc80000000008 */
[----:B------:R-:W-:-:S04]  /*25c0*/  FFMA R10, R10, R10, R9 ;  /* 0x0000000a0a0a7223 */ /* 0x000fc80000000009 */
[----:B------:R-:W-:-:S04]  /*25d0*/  FFMA R11, R11, R11, R10 ;  /* 0x0000000b0b0b7223 */ /* 0x000fc8000000000a */
[----:B----4-:R-:W-:-:S04]  /*25e0*/  FFMA R12, R12, R12, R11 ;  /* 0x0000000c0c0c7223 */ /* 0x010fc8000000000b */
[----:B------:R-:W-:-:S04]  /*25f0*/  FFMA R13, R13, R13, R12 ;  /* 0x0000000d0d0d7223 */ /* 0x000fc8000000000c */
[----:B------:R-:W-:-:S04]  /*2600*/  FFMA R14, R14, R14, R13 ;  /* 0x0000000e0e0e7223 */ /* 0x000fc8000000000d */
[----:B------:R-:W-:-:S04]  /*2610*/  FFMA R15, R15, R15, R14 ;  /* 0x0000000f0f0f7223 */ /* 0x000fc8000000000e */
[----:B-----5:R-:W-:-:S04]  /*2620*/  FFMA R16, R16, R16, R15 ;  /* 0x0000001010107223 */ /* 0x020fc8000000000f */
[----:B------:R-:W-:-:S04]  /*2630*/  FFMA R17, R17, R17, R16 ;  /* 0x0000001111117223 */ /* 0x000fc80000000010 */
[----:B------:R-:W-:-:S04]  /*2640*/  FFMA R18, R18, R18, R17 ;  /* 0x0000001212127223 */ /* 0x000fc80000000011 */
[----:B------:R-:W-:Y:S01]  /*2650*/  FFMA R21, R19, R19, R18 ;  /* 0x0000001313157223 */ /* 0x000fe20000000012 */
[----:B------:R-:W-:Y:S06]  /*2660*/  @P0 BRA `(.L_x_47) ;  /* 0xfffffffc00a00947 */ /* 0x000fec000383ffff */
.L_x_46:
[----:B------:R-:W-:Y:S05]  /*2670*/  @!P1 BRA `(.L_x_39) ;  /* 0x0000000000989947 */ /* 0x000fea0003800000 */
[----:B------:R-:W2:Y:S01]  /*2680*/  LDCU UR4, c[0x0][0x3a4] ;  /* 0x00007480ff0477ac */ /* 0x000ea20008000800 */
[----:B------:R-:W-:Y:S01]  /*2690*/  ISETP.GE.U32.AND P0, PT, R20, 0x8, PT ;  /* 0x000000081400780c */ /* 0x000fe20003f06070 */
[----:B--2---:R-:W-:-:S04]  /*26a0*/  ULOP3.LUT UR5, UR4, 0x7, URZ, 0xc0, !UPT ;  /* 0x0000000704057892 */ /* 0x004fc8000f8ec0ff */
[----:B------:R-:W-:-:S08]  /*26b0*/  UISETP.NE.AND UP0, UPT, UR5, URZ, UPT ;  /* 0x000000ff0500728c */ /* 0x000fd0000bf05270 */
[----:B------:R-:W-:Y:S05]  /*26c0*/  @!P0 BRA `(.L_x_48) ;  /* 0x0000000000308947 */ /* 0x000fea0003800000 */
[----:B------:R-:W-:-:S05]  /*26d0*/  LEA R12, R22, R1, 0x2 ;  /* 0x00000001160c7211 */ /* 0x000fca00078e10ff */
[----:B01----:R-:W2:Y:S04]  /*26e0*/  LDL.128 R4, [R12] ;  /* 0x000000000c047983 */ /* 0x003ea80000100c00 */
[----:B------:R-:W3:Y:S01]  /*26f0*/  LDL.128 R8, [R12+0x10] ;  /* 0x000010000c087983 */ /* 0x000ee20000100c00 */
[----:B------:R-:W-:Y:S01]  /*2700*/  IADD3 R22, PT, PT, R22, 0x8, RZ ;  /* 0x0000000816167810 */ /* 0x000fe20007ffe0ff */
[----:B--2---:R-:W-:-:S04]  /*2710*/  FFMA R4, R4, R4, R21 ;  /* 0x0000000404047223 */ /* 0x004fc80000000015 */
[----:B------:R-:W-:-:S04]  /*2720*/  FFMA R5, R5, R5, R4 ;  /* 0x0000000505057223 */ /* 0x000fc80000000004 */
[----:B------:R-:W-:-:S04]  /*2730*/  FFMA R6, R6, R6, R5 ;  /* 0x0000000606067223 */ /* 0x000fc80000000005 */
[----:B------:R-:W-:-:S04]  /*2740*/  FFMA R7, R7, R7, R6 ;  /* 0x0000000707077223 */ /* 0x000fc80000000006 */
[----:B---3--:R-:W-:-:S04]  /*2750*/  FFMA R8, R8, R8, R7 ;  /* 0x0000000808087223 */ /* 0x008fc80000000007 */
[----:B------:R-:W-:-:S04]  /*2760*/  FFMA R9, R9, R9, R8 ;  /* 0x0000000909097223 */ /* 0x000fc80000000008 */
[----:B------:R-:W-:-:S04]  /*2770*/  FFMA R10, R10, R10, R9 ;  /* 0x0000000a0a0a7223 */ /* 0x000fc80000000009 */
[----:B------:R-:W-:-:S07]  /*2780*/  FFMA R21, R11, R11, R10 ;  /* 0x0000000b0b157223 */ /* 0x000fce000000000a */
.L_x_48:
[----:B------:R-:W-:Y:S05]  /*2790*/  BRA.U !UP0, `(.L_x_39) ;  /* 0x0000000108507547 */ /* 0x000fea000b800000 */
[----:B------:R-:W-:Y:S02]  /*27a0*/  UISETP.GE.U32.AND UP0, UPT, UR5, 0x4, UPT ;  /* 0x000000040500788c */ /* 0x000fe4000bf06070 */
[----:B------:R-:W-:-:S04]  /*27b0*/  ULOP3.LUT UR4, UR4, 0x3, URZ, 0xc0, !UPT ;  /* 0x0000000304047892 */ /* 0x000fc8000f8ec0ff */
[----:B------:R-:W-:-:S03]  /*27c0*/  UISETP.NE.AND UP1, UPT, UR4, URZ, UPT ;  /* 0x000000ff0400728c */ /* 0x000fc6000bf25270 */
[----:B------:R-:W-:Y:S08]  /*27d0*/  BRA.U !UP0, `(.L_x_49) ;  /* 0x00000001081c7547 */ /* 0x000ff0000b800000 */
[----:B01----:R-:W-:-:S06]  /*27e0*/  LEA R4, R22, R1, 0x2 ;  /* 0x0000000116047211 */ /* 0x003fcc00078e10ff */
[----:B------:R-:W2:Y:S01]  /*27f0*/  LDL.128 R4, [R4] ;  /* 0x0000000004047983 */ /* 0x000ea20000100c00 */
[----:B------:R-:W-:Y:S01]  /*2800*/  IADD3 R22, PT, PT, R22, 0x4, RZ ;  /* 0x0000000416167810 */ /* 0x000fe20007ffe0ff */
[----:B--2---:R-:W-:-:S04]  /*2810*/  FFMA R8, R4, R4, R21 ;  /* 0x0000000404087223 */ /* 0x004fc80000000015 */
[----:B------:R-:W-:-:S04]  /*2820*/  FFMA R5, R5, R5, R8 ;  /* 0x0000000505057223 */ /* 0x000fc80000000008 */
[----:B------:R-:W-:-:S04]  /*2830*/  FFMA R6, R6, R6, R5 ;  /* 0x0000000606067223 */ /* 0x000fc80000000005 */
[----:B------:R-:W-:-:S07]  /*2840*/  FFMA R21, R7, R7, R6 ;  /* 0x0000000707157223 */ /* 0x000fce0000000006 */
.L_x_49:
[----:B------:R-:W-:Y:S05]  /*2850*/  BRA.U !UP1, `(.L_x_39) ;  /* 0x0000000109207547 */ /* 0x000fea000b800000 */
[----:B------:R-:W-:Y:S01]  /*2860*/  LEA R22, R22, R1, 0x2 ;  /* 0x0000000116167211 */ /* 0x000fe200078e10ff */
[----:B------:R-:W-:-:S12]  /*2870*/  UIADD3 UR4, UPT, UPT, -UR4, URZ, URZ ;  /* 0x000000ff04047290 */ /* 0x000fd8000fffe1ff */
.L_x_50:
[----:B01----:R0:W2:Y:S01]  /*2880*/  LDL R4, [R22] ;  /* 0x0000000016047983 */ /* 0x0030a20000100800 */
[----:B------:R-:W-:-:S04]  /*2890*/  UIADD3 UR4, UPT, UPT, UR4, 0x1, URZ ;  /* 0x0000000104047890 */ /* 0x000fc8000fffe0ff */
[----:B------:R-:W-:Y:S01]  /*28a0*/  UISETP.NE.AND UP0, UPT, UR4, URZ, UPT ;  /* 0x000000ff0400728c */ /* 0x000fe2000bf05270 */
[----:B0-----:R-:W-:Y:S01]  /*28b0*/  IADD3 R22, PT, PT, R22, 0x4, RZ ;  /* 0x0000000416167810 */ /* 0x001fe20007ffe0ff */
[----:B--2---:R-:W-:-:S07]  /*28c0*/  FFMA R21, R4, R4, R21 ;  /* 0x0000000404157223 */ /* 0x004fce0000000015 */
[----:B------:R-:W-:Y:S05]  /*28d0*/  BRA.U UP0, `(.L_x_50) ;  /* 0xfffffffd00e87547 */ /* 0x000fea000b83ffff */
.L_x_39:
[----:B------:R-:W2:Y:S01]  /*28e0*/  LDC R20, c[0x0][0x3a4] ;  /* 0x0000e900ff147b82 */ /* 0x000ea20000000800 */
[----:B------:R-:W-:Y:S02]  /*28f0*/  MOV R23, RZ ;  /* 0x000000ff00177202 */ /* 0x000fe40000000f00 */
[----:B--2---:R-:W-:-:S13]  /*2900*/  ISETP.GE.AND P0, PT, R20, 0x1, PT ;  /* 0x000000011400780c */ /* 0x004fda0003f06270 */
[----:B------:R-:W-:Y:S05]  /*2910*/  @!P0 BRA `(.L_x_51) ;  /* 0x0000000400248947 */ /* 0x000fea0003800000 */
[C---:B01----:R-:W-:Y:S01]  /*2920*/  IADD3 R4, PT, PT, R20.reuse, -0x1, RZ ;  /* 0xffffffff14047810 */ /* 0x043fe20007ffe0ff */
[----:B------:R-:W-:Y:S01]  /*2930*/  HFMA2 R23, -RZ, RZ, 0, 0 ;  /* 0x00000000ff177431 */ /* 0x000fe200000001ff */
[----:B------:R-:W-:Y:S02]  /*2940*/  LOP3.LUT R26, R20, 0xf, RZ, 0xc0, !PT ;  /* 0x0000000f141a7812 */ /* 0x000fe400078ec0ff */
[----:B------:R-:W-:Y:S02]  /*2950*/  ISETP.GE.U32.AND P1, PT, R4, 0xf, PT ;  /* 0x0000000f0400780c */ /* 0x000fe40003f26070 */
[----:B------:R-:W-:Y:S02]  /*2960*/  ISETP.NE.AND P2, PT, R26, RZ, PT ;  /* 0x000000ff1a00720c */ /* 0x000fe40003f45270 */
[----:B------:R-:W-:-:S09]  /*2970*/  MOV R25, RZ ;  /* 0x000000ff00197202 */ /* 0x000fd20000000f00 */
[----:B------:R-:W-:Y:S05]  /*2980*/  @!P1 BRA `(.L_x_52) ;  /* 0x0000000000709947 */ /* 0x000fea0003800000 */
[----:B------:R-:W-:Y:S02]  /*2990*/  LOP3.LUT R25, R20, 0x7ffffff0, RZ, 0xc0, !PT ;  /* 0x7ffffff014197812 */ /* 0x000fe400078ec0ff */
[----:B------:R-:W-:Y:S02]  /*29a0*/  IADD3 R22, PT, PT, R1, 0x1020, RZ ;  /* 0x0000102001167810 */ /* 0x000fe40007ffe0ff */
[----:B------:R-:W-:Y:S02]  /*29b0*/  MOV R23, RZ ;  /* 0x000000ff00177202 */ /* 0x000fe40000000f00 */
[----:B------:R-:W-:-:S07]  /*29c0*/  IADD3 R24, PT, PT, -R25, RZ, RZ ;  /* 0x000000ff19187210 */ /* 0x000fce0007ffe1ff */
.L_x_53:
[----:B------:R-:W2:Y:S04]  /*29d0*/  LDL.128 R4, [R22+-0x20] ;  /* 0xffffe00016047983 */ /* 0x000ea80000100c00 */
        /* <DEDUP_REMOVED lines=23> */
.L_x_52:
[----:B------:R-:W-:Y:S05]  /*2b50*/  @!P2 BRA `(.L_x_51) ;  /* 0x000000000094a947 */ /* 0x000fea0003800000 */
[----:B------:R-:W-:Y:S02]  /*2b60*/  ISETP.GE.U32.AND P1, PT, R26, 0x8, PT ;  /* 0x000000081a00780c */ /* 0x000fe40003f26070 */
[----:B------:R-:W-:-:S04]  /*2b70*/  LOP3.LUT R13, R20, 0x7, RZ, 0xc0, !PT ;  /* 0x00000007140d7812 */ /* 0x000fc800078ec0ff */
[----:B------:R-:W-:-:S07]  /*2b80*/  ISETP.NE.AND P2, PT, R13, RZ, PT ;  /* 0x000000ff0d00720c */ /* 0x000fce0003f45270 */
[----:B------:R-:W-:Y:S06]  /*2b90*/  @!P1 BRA `(.L_x_54) ;  /* 0x0000000000309947 */ /* 0x000fec0003800000 */
[----:B------:R-:W-:-:S05]  /*2ba0*/  LEA R12, R25, R2, 0x2 ;  /* 0x00000002190c7211 */ /* 0x000fca00078e10ff */
[----:B------:R-:W2:Y:S04]  /*2bb0*/  LDL.128 R4, [R12] ;  /* 0x000000000c047983 */ /* 0x000ea80000100c00 */
        /* <DEDUP_REMOVED lines=10> */
.L_x_54:
[----:B------:R-:W-:Y:S05]  /*2c60*/  @!P2 BRA `(.L_x_51) ;  /* 0x000000000050a947 */ /* 0x000fea0003800000 */
[----:B------:R-:W-:Y:S02]  /*2c70*/  ISETP.GE.U32.AND P1, PT, R13, 0x4, PT ;  /* 0x000000040d00780c */ /* 0x000fe40003f26070 */
[----:B------:R-:W-:-:S04]  /*2c80*/  LOP3.LUT R20, R20, 0x3, RZ, 0xc0, !PT ;  /* 0x0000000314147812 */ /* 0x000fc800078ec0ff */
[----:B------:R-:W-:-:S07]  /*2c90*/  ISETP.NE.AND P2, PT, R20, RZ, PT ;  /* 0x000000ff1400720c */ /* 0x000fce0003f45270 */
[----:B------:R-:W-:Y:S06]  /*2ca0*/  @!P1 BRA `(.L_x_55) ;  /* 0x00000000001c9947 */ /* 0x000fec0003800000 */
[----:B------:R-:W-:-:S06]  /*2cb0*/  LEA R4, R25, R2, 0x2 ;  /* 0x0000000219047211 */ /* 0x000fcc00078e10ff */
[----:B------:R-:W2:Y:S01]  /*2cc0*/  LDL.128 R4, [R4] ;  /* 0x0000000004047983 */ /* 0x000ea20000100c00 */
[----:B------:R-:W-:Y:S01]  /*2cd0*/  IADD3 R25, PT, PT, R25, 0x4, RZ ;  /* 0x0000000419197810 */ /* 0x000fe20007ffe0ff */
[----:B--2---:R-:W-:-:S04]  /*2ce0*/  FFMA R8, R4, R4, R23 ;  /* 0x0000000404087223 */ /* 0x004fc80000000017 */
[----:B------:R-:W-:-:S04]  /*2cf0*/  FFMA R5, R5, R5, R8 ;  /* 0x0000000505057223 */ /* 0x000fc80000000008 */
[----:B------:R-:W-:-:S04]  /*2d00*/  FFMA R6, R6, R6, R5 ;  /* 0x0000000606067223 */ /* 0x000fc80000000005 */
[----:B------:R-:W-:-:S07]  /*2d10*/  FFMA R23, R7, R7, R6 ;  /* 0x0000000707177223 */ /* 0x000fce0000000006 */
.L_x_55:
[----:B------:R-:W-:Y:S05]  /*2d20*/  @!P2 BRA `(.L_x_51) ;  /* 0x000000000020a947 */ /* 0x000fea0003800000 */
[----:B------:R-:W-:Y:S02]  /*2d30*/  LEA R25, R25, R2, 0x2 ;  /* 0x0000000219197211 */ /* 0x000fe400078e10ff */
[----:B------:R-:W-:-:S07]  /*2d40*/  IADD3 R2, PT, PT, -R20, RZ, RZ ;  /* 0x000000ff14027210 */ /* 0x000fce0007ffe1ff */
.L_x_56:
[----:B------:R0:W2:Y:S01]  /*2d50*/  LDL R4, [R25] ;  /* 0x0000000019047983 */ /* 0x0000a20000100800 */
[----:B------:R-:W-:-:S04]  /*2d60*/  IADD3 R2, PT, PT, R2, 0x1, RZ ;  /* 0x0000000102027810 */ /* 0x000fc80007ffe0ff */
[----:B------:R-:W-:Y:S02]  /*2d70*/  ISETP.NE.AND P1, PT, R2, RZ, PT ;  /* 0x000000ff0200720c */ /* 0x000fe40003f25270 */
[----:B0-----:R-:W-:Y:S01]  /*2d80*/  IADD3 R25, PT, PT, R25, 0x4, RZ ;  /* 0x0000000419197810 */ /* 0x001fe20007ffe0ff */
[----:B--2---:R-:W-:-:S10]  /*2d90*/  FFMA R23, R4, R4, R23 ;  /* 0x0000000404177223 */ /* 0x004fd40000000017 */
[----:B------:R-:W-:Y:S05]  /*2da0*/  @P1 BRA `(.L_x_56) ;  /* 0xfffffffc00e81947 */ /* 0x000fea000383ffff */
.L_x_51:
[----:B------:R-:W2:Y:S01]  /*2db0*/  LDC R2, c[0x0][0x398] ;  /* 0x0000e600ff027b82 */ /* 0x000ea20000000800 */
[----:B------:R-:W-:Y:S01]  /*2dc0*/  BSSY.RECONVERGENT B0, `(.L_x_57) ;  /* 0x000000f000007945 */ /* 0x000fe20003800200 */
[----:B--2---:R-:W-:-:S05]  /*2dd0*/  FFMA R21, -R21, R2, 1 ;  /* 0x3f80000015157423 */ /* 0x004fca0000000102 */
[----:B01----:R-:W-:-:S04]  /*2de0*/  FMNMX R4, R21, 1.0000000116860974231e-07, !PT ;  /* 0x33d6bf9515047809 */ /* 0x003fc80007800000 */
[----:B------:R-:W-:Y:S01]  /*2df0*/  IADD3 R2, PT, PT, R4, -0xd000000, RZ ;  /* 0xf300000004027810 */ /* 0x000fe20007ffe0ff */
[----:B------:R0:W1:Y:S03]  /*2e00*/  MUFU.RSQ R5, R4 ;  /* 0x0000000400057308 */ /* 0x0000660000001400 */
[----:B------:R-:W-:-:S13]  /*2e10*/  ISETP.GT.U32.AND P1, PT, R2, 0x727fffff, PT ;  /* 0x727fffff0200780c */ /* 0x000fda0003f24070 */
[----:B0-----:R-:W-:Y:S05]  /*2e20*/  @!P1 BRA `(.L_x_58) ;  /* 0x0000000000109947 */ /* 0x001fea0003800000 */
[----:B------:R-:W-:-:S07]  /*2e30*/  MOV R11, 0x2e50 ;  /* 0x00002e50000b7802 */ /* 0x000fce0000000f00 */
[----:B-1----:R-:W-:Y:S05]  /*2e40*/  CALL.REL.NOINC `($__internal_1_$__cuda_sm20_sqrt_rn_f32_slowpath) ;  /* 0x0000004800e87944 */ /* 0x002fea0003c00000 */
[----:B------:R-:W-:Y:S01]  /*2e50*/  MOV R28, R4 ;  /* 0x00000004001c7202 */ /* 0x000fe20000000f00 */
[----:B------:R-:W-:Y:S06]  /*2e60*/  BRA `(.L_x_59) ;  /* 0x0000000000107947 */ /* 0x000fec0003800000 */
.L_x_58:
[----:B-1----:R-:W-:Y:S01]  /*2e70*/  FMUL.FTZ R28, R4, R5 ;  /* 0x00000005041c7220 */ /* 0x002fe20000410000 */
[----:B------:R-:W-:-:S03]  /*2e80*/  FMUL.FTZ R2, R5, 0.5 ;  /* 0x3f00000005027820 */ /* 0x000fc60000410000 */
[----:B------:R-:W-:-:S04]  /*2e90*/  FFMA R5, -R28, R28, R4 ;  /* 0x0000001c1c057223 */ /* 0x000fc80000000104 */
[----:B------:R-:W-:-:S07]  /*2ea0*/  FFMA R28, R5, R2, R28 ;  /* 0x00000002051c7223 */ /* 0x000fce000000001c */
.L_x_59:
[----:B------:R-:W-:Y:S05]  /*2eb0*/  BSYNC.RECONVERGENT B0 ;  /* 0x0000000000007941 */ /* 0x000fea0003800200 */
.L_x_57:
[----:B------:R-:W0:Y:S01]  /*2ec0*/  LDC R2, c[0x0][0x398] ;  /* 0x0000e600ff027b82 */ /* 0x000e220000000800 */
[----:B------:R-:W-:Y:S01]  /*2ed0*/  BSSY.RECONVERGENT B0, `(.L_x_60) ;  /* 0x0000010000007945 */ /* 0x000fe20003800200 */
[----:B0-----:R-:W-:-:S05]  /*2ee0*/  FFMA R23, -R23, R2, 1 ;  /* 0x3f80000017177423 */ /* 0x001fca0000000102 */
[----:B------:R-:W-:-:S04]  /*2ef0*/  FMNMX R2, R23, 1.0000000116860974231e-07, !PT ;  /* 0x33d6bf9517027809 */ /* 0x000fc80007800000 */
[----:B------:R-:W-:Y:S01]  /*2f00*/  IADD3 R4, PT, PT, R2, -0xd000000, RZ ;  /* 0xf300000002047810 */ /* 0x000fe20007ffe0ff */
[----:B------:R0:W1:Y:S03]  /*2f10*/  MUFU.RSQ R5, R2 ;  /* 0x0000000200057308 */ /* 0x0000660000001400 */
[----:B------:R-:W-:-:S13]  /*2f20*/  ISETP.GT.U32.AND P1, PT, R4, 0x727fffff, PT ;  /* 0x727fffff0400780c */ /* 0x000fda0003f24070 */
[----:B0-----:R-:W-:Y:S05]  /*2f30*/  @!P1 BRA `(.L_x_61) ;  /* 0x0000000000149947 */ /* 0x001fea0003800000 */
[----:B------:R-:W-:Y:S02]  /*2f40*/  MOV R4, R2 ;  /* 0x0000000200047202 */ /* 0x000fe40000000f00 */
[----:B------:R-:W-:-:S07]  /*2f50*/  MOV R11, 0x2f70 ;  /* 0x00002f70000b7802 */ /* 0x000fce0000000f00 */
[----:B-1----:R-:W-:Y:S05]  /*2f60*/  CALL.REL.NOINC `($__internal_1_$__cuda_sm20_sqrt_rn_f32_slowpath) ;  /* 0x0000004800a07944 */ /* 0x002fea0003c00000 */
[----:B------:R-:W-:Y:S01]  /*2f70*/  MOV R27, R4 ;  /* 0x00000004001b7202 */ /* 0x000fe20000000f00 */
[----:B------:R-:W-:Y:S06]  /*2f80*/  BRA `(.L_x_62) ;  /* 0x0000000000107947 */ /* 0x000fec0003800000 */
.L_x_61:
[----:B-1----:R-:W-:Y:S01]  /*2f90*/  FMUL.FTZ R27, R2, R5 ;  /* 0x00000005021b7220 */ /* 0x002fe20000410000 */
[----:B------:R-:W-:-:S03]  /*2fa0*/  FMUL.FTZ R4, R5, 0.5 ;  /* 0x3f00000005047820 */ /* 0x000fc60000410000 */
[----:B------:R-:W-:-:S04]  /*2fb0*/  FFMA R2, -R27, R27, R2 ;  /* 0x0000001b1b027223 */ /* 0x000fc80000000102 */
[----:B------:R-:W-:-:S07]  /*2fc0*/  FFMA R27, R2, R4, R27 ;  /* 0x00000004021b7223 */ /* 0x000fce000000001b */
.L_x_62:
[----:B------:R-:W-:Y:S05]  /*2fd0*/  BSYNC.RECONVERGENT B0 ;  /* 0x0000000000007941 */ /* 0x000fea0003800200 */
.L_x_60:
[----:B------:R-:W-:Y:S01]  /*2fe0*/  HFMA2 R21, -RZ, RZ, 0, 0 ;  /* 0x00000000ff157431 */ /* 0x000fe200000001ff */
[----:B------:R-:W-:Y:S01]  /*2ff0*/  IADD3 R2, PT, PT, R1, 0x2000, RZ ;  /* 0x0000200001027810 */ /* 0x000fe20007ffe0ff */
[----:B------:R-:W-:Y:S06]  /*3000*/  @!P0 BRA `(.L_x_63) ;  /* 0x0000002400148947 */ /* 0x000fec0003800000 */
[----:B------:R-:W0:Y:S01]  /*3010*/  LDCU UR4, c[0x0][0x3a4] ;  /* 0x00007480ff0477ac */ /* 0x000e220008000800 */
[----:B------:R-:W-:Y:S01]  /*3020*/  MOV R26, RZ ;  /* 0x000000ff001a7202 */ /* 0x000fe20000000f00 */
[----:B0-----:R-:W-:Y:S02]  /*3030*/  UIADD3 UR8, UPT, UPT, UR4, -0x1, URZ ;  /* 0xffffffff04087890 */ /* 0x001fe4000fffe0ff */
[----:B------:R-:W-:Y:S02]  /*3040*/  ULOP3.LUT UR9, UR4, 0x7, URZ, 0xc0, !UPT ;  /* 0x0000000704097892 */ /* 0x000fe4000f8ec0ff */
[----:B------:R-:W-:-:S09]  /*3050*/  UISETP.GE.U32.AND UP0, UPT, UR8, 0x7, UPT ;  /* 0x000000070800788c */ /* 0x000fd2000bf06070 */
[----:B------:R-:W-:Y:S05]  /*3060*/  BRA.U !UP0, `(.L_x_64) ;  /* 0x0000001108147547 */ /* 0x000fea000b800000 */
[----:B------:R-:W-:Y:S01]  /*3070*/  ULOP3.LUT UR4, UR4, 0x7ffffff8, URZ, 0xc0, !UPT ;  /* 0x7ffffff804047892 */ /* 0x000fe2000f8ec0ff */
[C---:B------:R-:W-:Y:S02]  /*3080*/  IADD3 R23, PT, PT, R1.reuse, 0x2010, RZ ;  /* 0x0000201001177810 */ /* 0x040fe40007ffe0ff */
[C---:B------:R-:W-:Y:S01]  /*3090*/  IADD3 R24, PT, PT, R1.reuse, 0x1010, RZ ;  /* 0x0000101001187810 */ /* 0x040fe20007ffe0ff */
[----:B------:R-:W-:Y:S01]  /*30a0*/  UIADD3 UR5, UPT, UPT, -UR4, URZ, URZ ;  /* 0x000000ff04057290 */ /* 0x000fe2000fffe1ff */
[----:B------:R-:W-:Y:S02]  /*30b0*/  IADD3 R25, PT, PT, R1, 0x10, RZ ;  /* 0x0000001001197810 */ /* 0x000fe40007ffe0ff */
[----:B------:R-:W-:-:S09]  /*30c0*/  MOV R26, UR4 ;  /* 0x00000004001a7c02 */ /* 0x000fd20008000f00 */
.L_x_97:
[----:B------:R-:W2:Y:S01]  /*30d0*/  LDL.128 R8, [R25+-0x10] ;  /* 0xfffff00019087983 */ /* 0x000ea20000100c00 */
[----:B------:R-:W0:Y:S01]  /*30e0*/  MUFU.RCP R5, R28 ;  /* 0x0000001c00057308 */ /* 0x000e220000001000 */
[----:B------:R-:W-:Y:S01]  /*30f0*/  BSSY.RECONVERGENT B2, `(.L_x_65) ;  /* 0x000000d000027945 */ /* 0x000fe20003800200 */
[----:B0-----:R-:W-:-:S04]  /*3100*/  FFMA R4, R5, -R28, 1 ;  /* 0x3f80000005047423 */ /* 0x001fc8000000081c */
[----:B------:R-:W-:Y:S02]  /*3110*/  FFMA R5, R5, R4, R5 ;  /* 0x0000000405057223 */ /* 0x000fe40000000005 */
[----:B--2---:R-:W0:Y:S02]  /*3120*/  FCHK P0, R8, R28 ;  /* 0x0000001c08007302 */ /* 0x004e240000000000 */
[----:B------:R-:W-:-:S04]  /*3130*/  FFMA R7, R8, R5, RZ ;  /* 0x0000000508077223 */ /* 0x000fc800000000ff */
[----:B------:R-:W-:-:S04]  /*3140*/  FFMA R12, R7, -R28, R8 ;  /* 0x8000001c070c7223 */ /* 0x000fc80000000008 */
[----:B------:R-:W-:Y:S01]  /*3150*/  FFMA R12, R5, R12, R7 ;  /* 0x0000000c050c7223 */ /* 0x000fe20000000007 */
[----:B0-----:R-:W-:Y:S06]  /*3160*/  @!P0 BRA `(.L_x_66) ;  /* 0x0000000000148947 */ /* 0x001fec0003800000 */
[----:B------:R-:W-:Y:S02]  /*3170*/  MOV R22, R8 ;  /* 0x0000000800167202 */ /* 0x000fe40000000f00 */
[----:B------:R-:W-:Y:S02]  /*3180*/  MOV R18, R28 ;  /* 0x0000001c00127202 */ /* 0x000fe40000000f00 */
[----:B------:R-:W-:-:S07]  /*3190*/  MOV R16, 0x31b0 ;  /* 0x000031b000107802 */ /* 0x000fce0000000f00 */
[----:B------:R-:W-:Y:S05]  /*31a0*/  CALL.REL.NOINC `($__internal_2_$__cuda_sm3x_div_rn_noftz_f32_slowpath) ;  /* 0x00000048006c7944 */ /* 0x000fea0003c00000 */
[----:B------:R-:W-:-:S07]  /*31b0*/  MOV R12, R4 ;  /* 0x00000004000c7202 */ /* 0x000fce0000000f00 */
.L_x_66:
[----:B------:R-:W-:Y:S05]  /*31c0*/  BSYNC.RECONVERGENT B2 ;  /* 0x0000000000027941 */ /* 0x000fea0003800200 */
.L_x_65:
        /* <DEDUP_REMOVED lines=15> */
.L_x_68:
[----:B------:R-:W-:Y:S05]  /*32c0*/  BSYNC.RECONVERGENT B2 ;  /* 0x0000000000027941 */ /* 0x000fea0003800200 */
.L_x_67:
[----:B------:R-:W0:Y:S01]  /*32d0*/  MUFU.RCP R15, R28 ;  /* 0x0000001c000f7308 */ /* 0x000e220000001000 */
[----:B------:R-:W-:Y:S01]  /*32e0*/  BSSY.RECONVERGENT B2, `(.L_x_69) ;  /* 0x000000e000027945 */ /* 0x000fe20003800200 */
[----:B------:R-:W-:-:S06]  /*32f0*/  FADD R12, R13, R12 ;  /* 0x0000000c0d0c7221 */ /* 0x000fcc0000000000 */
[----:B------:R-:W1:Y:S01]  /*3300*/  FCHK P0, R9, R28 ;  /* 0x0000001c09007302 */ /* 0x000e620000000000 */
[----:B0-----:R-:W-:-:S04]  /*3310*/  FFMA R4, R15, -R28, 1 ;  /* 0x3f8000000f047423 */ /* 0x001fc8000000081c */
[----:B------:R-:W-:-:S04]  /*3320*/  FFMA R17, R15, R4, R15 ;  /* 0x000000040f117223 */ /* 0x000fc8000000000f */
[----:B------:R-:W-:-:S04]  /*3330*/  FFMA R4, R9, R17, RZ ;  /* 0x0000001109047223 */ /* 0x000fc800000000ff */
[----:B------:R-:W-:-:S04]  /*3340*/  FFMA R15, R4, -R28, R9 ;  /* 0x8000001c040f7223 */ /* 0x000fc80000000009 */
[----:B------:R-:W-:Y:S01]  /*3350*/  FFMA R13, R17, R15, R4 ;  /* 0x0000000f110d7223 */ /* 0x000fe20000000004 */
[----:B-1----:R-:W-:Y:S06]  /*3360*/  @!P0 BRA `(.L_x_70) ;  /* 0x0000000000148947 */ /* 0x002fec0003800000 */
[----:B------:R-:W-:Y:S02]  /*3370*/  MOV R22, R9 ;  /* 0x0000000900167202 */ /* 0x000fe40000000f00 */
[----:B------:R-:W-:Y:S02]  /*3380*/  MOV R18, R28 ;  /* 0x0000001c00127202 */ /* 0x000fe40000000f00 */
[----:B------:R-:W-:-:S07]  /*3390*/  MOV R16, 0x33b0 ;  /* 0x000033b000107802 */ /* 0x000fce0000000f00 */
[----:B------:R-:W-:Y:S05]  /*33a0*/  CALL.REL.NOINC `($__internal_2_$__cuda_sm3x_div_rn_noftz_f32_slowpath) ;  /* 0x0000004400ec7944 */ /* 0x000fea0003c00000 */
[----:B------:R-:W-:-:S07]  /*33b0*/  MOV R13, R4 ;  /* 0x00000004000d7202 */ /* 0x000fce0000000f00 */
.L_x_70:
[----:B------:R-:W-:Y:S05]  /*33c0*/  BSYNC.RECONVERGENT B2 ;  /* 0x0000000000027941 */ /* 0x000fea0003800200 */
.L_x_69:
[----:B------:R-:W0:Y:S01]  /*33d0*/  MUFU.RCP R4, R27 ;  /* 0x0000001b00047308 */ /* 0x000e220000001000 */
[----:B------:R-:W-:Y:S07]  /*33e0*/  BSSY.RECONVERGENT B2, `(.L_x_71) ;  /* 0x000000c000027945 */ /* 0x000fee0003800200 */
        /* <DEDUP_REMOVED lines=11> */
.L_x_72:
[----:B------:R-:W-:Y:S05]  /*34a0*/  BSYNC.RECONVERGENT B2 ;  /* 0x0000000000027941 */ /* 0x000fea0003800200 */
.L_x_71:
        /* <DEDUP_REMOVED lines=15> */
.L_x_74:
[----:B------:R-:W-:Y:S05]  /*35a0*/  BSYNC.RECONVERGENT B2 ;  /* 0x0000000000027941 */ /* 0x000fea0003800200 */
.L_x_73:
        /* <DEDUP_REMOVED lines=13> */
.L_x_76:
[----:B------:R-:W-:Y:S05]  /*3680*/  BSYNC.RECONVERGENT B2 ;  /* 0x0000000000027941 */ /* 0x000fea0003800200 */
.L_x_75:
        /* <DEDUP_REMOVED lines=15> */
.L_x_78:
[----:B------:R-:W-:Y:S05]  /*3780*/  BSYNC.RECONVERGENT B2 ;  /* 0x0000000000027941 */ /* 0x000fea0003800200 */
.L_x_77:
        /* <DEDUP_REMOVED lines=13> */
.L_x_80:
[----:B------:R-:W-:Y:S05]  /*3860*/  BSYNC.RECONVERGENT B2 ;  /* 0x0000000000027941 */ /* 0x000fea0003800200 */
.L_x_79:
[----:B------:R-:W-:-:S05]  /*3870*/  FADD R15, R4, R5 ;  /* 0x00000005040f7221 */ /* 0x000fca0000000000 */
[----:B------:R0:W-:Y:S04]  /*3880*/  STL.128 [R23+-0x10], R12 ;  /* 0xfffff00c17007387 */ /* 0x0001e80000100c00 */
[----:B------:R-:W2:Y:S01]  /*3890*/  LDL.128 R8, [R25] ;  /* 0x0000000019087983 */ /* 0x000ea20000100c00 */
[----:B------:R-:W1:Y:S01]  /*38a0*/  MUFU.RCP R29, R28 ;  /* 0x0000001c001d7308 */ /* 0x000e620000001000 */
[----:B------:R-:W-:Y:S01]  /*38b0*/  BSSY.RECONVERGENT B2, `(.L_x_81) ;  /* 0x000000d000027945 */ /* 0x000fe20003800200 */
[----:B-1----:R-:W-:-:S04]  /*38c0*/  FFMA R4, R29, -R28, 1 ;  /* 0x3f8000001d047423 */ /* 0x002fc8000000081c */
[----:B------:R-:W-:Y:S02]  /*38d0*/  FFMA R29, R29, R4, R29 ;  /* 0x000000041d1d7223 */ /* 0x000fe4000000001d */
[----:B--2---:R-:W1:Y:S02]  /*38e0*/  FCHK P0, R8, R28 ;  /* 0x0000001c08007302 */ /* 0x004e640000000000 */
[----:B------:R-:W-:-:S04]  /*38f0*/  FFMA R5, R29, R8, RZ ;  /* 0x000000081d057223 */ /* 0x000fc800000000ff */
[----:B------:R-:W-:-:S04]  /*3900*/  FFMA R4, R5, -R28, R8 ;  /* 0x8000001c05047223 */ /* 0x000fc80000000008 */
[----:B------:R-:W-:Y:S01]  /*3910*/  FFMA R29, R29, R4, R5 ;  /* 0x000000041d1d7223 */ /* 0x000fe20000000005 */
[----:B01----:R-:W-:Y:S06]  /*3920*/  @!P0 BRA `(.L_x_82) ;  /* 0x0000000000148947 */ /* 0x003fec0003800000 */
[----:B------:R-:W-:Y:S02]  /*3930*/  MOV R22, R8 ;  /* 0x0000000800167202 */ /* 0x000fe40000000f00 */
[----:B------:R-:W-:Y:S02]  /*3940*/  MOV R18, R28 ;  /* 0x0000001c00127202 */ /* 0x000fe40000000f00 */
[----:B------:R-:W-:-:S07]  /*3950*/  MOV R16, 0x3970 ;  /* 0x0000397000107802 */ /* 0x000fce0000000f00 */
[----:B------:R-:W-:Y:S05]  /*3960*/  CALL.REL.NOINC `($__internal_2_$__cuda_sm3x_div_rn_noftz_f32_slowpath) ;  /* 0x00000040007c7944 */ /* 0x000fea0003c00000 */
[----:B------:R-:W-:-:S07]  /*3970*/  MOV R29, R4 ;  /* 0x00000004001d7202 */ /* 0x000fce0000000f00 */
.L_x_82:
[----:B------:R-:W-:Y:S05]  /*3980*/  BSYNC.RECONVERGENT B2 ;  /* 0x0000000000027941 */ /* 0x000fea0003800200 */
.L_x_81:
[----:B------:R-:W2:Y:S01]  /*3990*/  LDL.128 R4, [R24] ;  /* 0x0000000018047983 */ /* 0x000ea20000100c00 */
        /* <DEDUP_REMOVED lines=14> */
.L_x_84:
[----:B------:R-:W-:Y:S05]  /*3a80*/  BSYNC.RECONVERGENT B2 ;  /* 0x0000000000027941 */ /* 0x000fea0003800200 */
.L_x_83:
        /* <DEDUP_REMOVED lines=15> */
.L_x_86:
[----:B------:R-:W-:Y:S05]  /*3b80*/  BSYNC.RECONVERGENT B2 ;  /* 0x0000000000027941 */ /* 0x000fea0003800200 */
.L_x_85:
        /* <DEDUP_REMOVED lines=13> */
.L_x_88:
[----:B------:R-:W-:Y:S05]  /*3c60*/  BSYNC.RECONVERGENT B2 ;  /* 0x0000000000027941 */ /* 0x000fea0003800200 */
.L_x_87:
        /* <DEDUP_REMOVED lines=15> */
.L_x_90:
[----:B------:R-:W-:Y:S05]  /*3d60*/  BSYNC.RECONVERGENT B2 ;  /* 0x0000000000027941 */ /* 0x000fea0003800200 */
.L_x_89:
        /* <DEDUP_REMOVED lines=14> */
.L_x_92:
[----:B------:R-:W-:Y:S05]  /*3e50*/  BSYNC.RECONVERGENT B2 ;  /* 0x0000000000027941 */ /* 0x000fea0003800200 */
.L_x_91:
        /* <DEDUP_REMOVED lines=15> */
.L_x_94:
[----:B------:R-:W-:Y:S05]  /*3f50*/  BSYNC.RECONVERGENT B2 ;  /* 0x0000000000027941 */ /* 0x000fea0003800200 */
.L_x_93:
        /* <DEDUP_REMOVED lines=13> */
.L_x_96:
[----:B------:R-:W-:Y:S05]  /*4030*/  BSYNC.RECONVERGENT B2 ;  /* 0x0000000000027941 */ /* 0x000fea0003800200 */
.L_x_95:
[----:B------:R-:W-:Y:S01]  /*4040*/  UIADD3 UR5, UPT, UPT, UR5, 0x8, URZ ;  /* 0x0000000805057890 */ /* 0x000fe2000fffe0ff */
[----:B------:R-:W-:Y:S01]  /*4050*/  FADD R11, R4, R5 ;  /* 0x00000005040b7221 */ /* 0x000fe20000000000 */
[----:B------:R-:W-:Y:S02]  /*4060*/  IADD3 R24, PT, PT, R24, 0x20, RZ ;  /* 0x0000002018187810 */ /* 0x000fe40007ffe0ff */
[----:B------:R-:W-:Y:S01]  /*4070*/  UISETP.NE.AND UP0, UPT, UR5, URZ, UPT ;  /* 0x000000ff0500728c */ /* 0x000fe2000bf05270 */
[----:B------:R-:W-:Y:S01]  /*4080*/  IADD3 R25, PT, PT, R25, 0x20, RZ ;  /* 0x0000002019197810 */ /* 0x000fe20007ffe0ff */
[----:B------:R0:W-:Y:S02]  /*4090*/  STL.128 [R23], R8 ;  /* 0x0000000817007387 */ /* 0x0001e40000100c00 */
[----:B0-----:R-:W-:-:S05]  /*40a0*/  IADD3 R23, PT, PT, R23, 0x20, RZ ;  /* 0x0000002017177810 */ /* 0x001fca0007ffe0ff */
[----:B------:R-:W-:Y:S05]  /*40b0*/  BRA.U UP0, `(.L_x_97) ;  /* 0xfffffff100047547 */ /* 0x000fea000b83ffff */
.L_x_64:
[----:B------:R-:W-:-:S09]  /*40c0*/  UISETP.NE.AND UP0, UPT, UR9, URZ, UPT ;  /* 0x000000ff0900728c */ /* 0x000fd2000bf05270 */
[----:B------:R-:W-:Y:S05]  /*40d0*/  BRA.U !UP0, `(.L_x_98) ;  /* 0x0000000d08c07547 */ /* 0x000fea000b800000 */
[----:B------:R-:W0:Y:S01]  /*40e0*/  LDCU UR4, c[0x0][0x3a4] ;  /* 0x00007480ff0477ac */ /* 0x000e220008000800 */
[----:B------:R-:W-:Y:S02]  /*40f0*/  UISETP.GE.U32.AND UP0, UPT, UR9, 0x4, UPT ;  /* 0x000000040900788c */ /* 0x000fe4000bf06070 */
[----:B0-----:R-:W-:-:S07]  /*4100*/  ULOP3.LUT UR4, UR4, 0x3, URZ, 0xc0, !UPT ;  /* 0x0000000304047892 */ /* 0x001fce000f8ec0ff */
[----:B------:R-:W-:Y:S05]  /*4110*/  BRA.U !UP0, `(.L_x_99) ;  /* 0x0000000908007547 */ /* 0x000fea000b800000 */
[----:B------:R-:W-:-:S05]  /*4120*/  LEA R8, R26, R1, 0x2 ;  /* 0x000000011a087211 */ /* 0x000fca00078e10ff */
[----:B------:R-:W2:Y:S01]  /*4130*/  LDL R22, [R8] ;  /* 0x0000000008167983 */ /* 0x000ea20000100800 */
        /* <DEDUP_REMOVED lines=10> */
[----:B------:R-:W-:-:S07]  /*41e0*/  MOV R16, 0x4200 ;  /* 0x0000420000107802 */ /* 0x000fce0000000f00 */
[----:B------:R-:W-:Y:S05]  /*41f0*/  CALL.REL.NOINC `($__internal_2_$__cuda_sm3x_div_rn_noftz_f32_slowpath) ;  /* 0x0000003800587944 */ /* 0x000fea0003c00000 */
[----:B------:R-:W-:-:S07]  /*4200*/  MOV R5, R4 ;  /* 0x0000000400057202 */ /* 0x000fce0000000f00 */
.L_x_101:
[----:B------:R-:W-:Y:S05]  /*4210*/  BSYNC.RECONVERGENT B2 ;  /* 0x0000000000027941 */ /* 0x000fea0003800200 */
.L_x_100:
[----:B------:R-:W-:-:S05]  /*4220*/  LEA R6, R26, R1, 0x2 ;  /* 0x000000011a067211 */ /* 0x000fca00078e10ff */
[----:B------:R-:W2:Y:S01]  /*4230*/  LDL R22, [R6+0x1000] ;  /* 0x0010000006167983 */ /* 0x000ea20000100800 */
        /* <DEDUP_REMOVED lines=12> */
.L_x_103:
[----:B------:R-:W-:Y:S05]  /*4300*/  BSYNC.RECONVERGENT B2 ;  /* 0x0000000000027941 */ /* 0x000fea0003800200 */
.L_x_102:
[----:B------:R-:W-:Y:S01]  /*4310*/  FADD R4, R4, R5 ;  /* 0x0000000504047221 */ /* 0x000fe20000000000 */
[----:B------:R-:W-:-:S05]  /*4320*/  LEA R5, R26, R1, 0x2 ;  /* 0x000000011a057211 */ /* 0x000fca00078e10ff */
[----:B------:R0:W-:Y:S04]  /*4330*/  STL [R5+0x2000], R4 ;  /* 0x0020000405007387 */ /* 0x0001e80000100800 */
[----:B------:R-:W2:Y:S01]  /*4340*/  LDL R22, [R8+0x4] ;  /* 0x0000040008167983 */ /* 0x000ea20000100800 */
        /* <DEDUP_REMOVED lines=10> */
[----:B------:R-:W-:-:S07]  /*43f0*/  MOV R16, 0x4410 ;  /* 0x0000441000107802 */ /* 0x000fce0000000f00 */
[----:B------:R-:W-:Y:S05]  /*4400*/  CALL.REL.NOINC `($__internal_2_$__cuda_sm3x_div_rn_noftz_f32_slowpath) ;  /* 0x0000003400d47944 */ /* 0x000fea0003c00000 */
[----:B------:R-:W-:-:S07]  /*4410*/  MOV R7, R4 ;  /* 0x0000000400077202 */ /* 0x000fce0000000f00 */
.L_x_105:
[----:B------:R-:W-:Y:S05]  /*4420*/  BSYNC.RECONVERGENT B2 ;  /* 0x0000000000027941 */ /* 0x000fea0003800200 */
.L_x_104:
        /* <DEDUP_REMOVED lines=13> */
.L_x_107:
[----:B------:R-:W-:Y:S05]  /*4500*/  BSYNC.RECONVERGENT B2 ;  /* 0x0000000000027941 */ /* 0x000fea0003800200 */
.L_x_106:
[----:B------:R-:W-:-:S05]  /*4510*/  FADD R4, R4, R7 ;  /* 0x0000000704047221 */ /* 0x000fca0000000000 */
        /* <DEDUP_REMOVED lines=15> */
.L_x_109:
[----:B------:R-:W-:Y:S05]  /*4610*/  BSYNC.RECONVERGENT B2 ;  /* 0x0000000000027941 */ /* 0x000fea0003800200 */
.L_x_108:
        /* <DEDUP_REMOVED lines=13> */
.L_x_111:
[----:B------:R-:W-:Y:S05]  /*46f0*/  BSYNC.RECONVERGENT B2 ;  /* 0x0000000000027941 */ /* 0x000fea0003800200 */
.L_x_110:
        /* <DEDUP_REMOVED lines=16> */
.L_x_113:
[----:B------:R-:W-:Y:S05]  /*4800*/  BSYNC.RECONVERGENT B2 ;  /* 0x0000000000027941 */ /* 0x000fea0003800200 */
.L_x_112:
        /* <DEDUP_REMOVED lines=13> */
.L_x_115:
[----:B------:R-:W-:Y:S05]  /*48e0*/  BSYNC.RECONVERGENT B2 ;  /* 0x0000000000027941 */ /* 0x000fea0003800200 */
.L_x_114:
[----:B------:R-:W-:Y:S01]  /*48f0*/  FADD R4, R4, R7 ;  /* 0x0000000704047221 */ /* 0x000fe20000000000 */
[----:B------:R-:W-:-:S04]  /*4900*/  IADD3 R26, PT, PT, R26, 0x4, RZ ;  /* 0x000000041a1a7810 */ /* 0x000fc80007ffe0ff */
[----:B------:R0:W-:Y:S03]  /*4910*/  STL [R5+0x200c], R4 ;  /* 0x00200c0405007387 */ /* 0x0001e60000100800 */
.L_x_99:
[----:B------:R-:W-:-:S09]  /*4920*/  UISETP.NE.AND UP0, UPT, UR4, URZ, UPT ;  /* 0x000000ff0400728c */ /* 0x000fd2000bf05270 */
[----:B------:R-:W-:Y:S05]  /*4930*/  BRA.U !UP0, `(.L_x_98) ;  /* 0x0000000508a87547 */ /* 0x000fea000b800000 */
[----:B------:R-:W-:-:S09]  /*4940*/  UISETP.NE.AND UP0, UPT, UR4, 0x1, UPT ;  /* 0x000000010400788c */ /* 0x000fd2000bf05270 */
[----:B------:R-:W-:Y:S05]  /*4950*/  BRA.U !UP0, `(.L_x_116) ;  /* 0x0000000508087547 */ /* 0x000fea000b800000 */
[----:B0-----:R-:W-:-:S05]  /*4960*/  LEA R5, R26, R1, 0x2 ;  /* 0x000000011a057211 */ /* 0x001fca00078e10ff */
        /* <DEDUP_REMOVED lines=14> */
.L_x_118:
[----:B------:R-:W-:Y:S05]  /*4a50*/  BSYNC.RECONVERGENT B2 ;  /* 0x0000000000027941 */ /* 0x000fea0003800200 */
.L_x_117:
        /* <DEDUP_REMOVED lines=14> */
.L_x_120:
[----:B------:R-:W-:Y:S05]  /*4b40*/  BSYNC.RECONVERGENT B2 ;  /* 0x0000000000027941 */ /* 0x000fea0003800200 */
.L_x_119:
        /* <DEDUP_REMOVED lines=17> */
.L_x_122:
[----:B------:R-:W-:Y:S05]  /*4c60*/  BSYNC.RECONVERGENT B2 ;  /* 0x0000000000027941 */ /* 0x000fea0003800200 */
.L_x_121:
        /* <DEDUP_REMOVED lines=13> */
.L_x_124:
[----:B------:R-:W-:Y:S05]  /*4d40*/  BSYNC.RECONVERGENT B2 ;  /* 0x0000000000027941 */ /* 0x000fea0003800200 */
.L_x_123:
[----:B------:R-:W-:Y:S01]  /*4d50*/  FADD R5, R4, R8 ;  /* 0x0000000804057221 */ /* 0x000fe20000000000 */
[----:B------:R-:W-:-:S04]  /*4d60*/  IADD3 R26, PT, PT, R26, 0x2, RZ ;  /* 0x000000021a1a7810 */ /* 0x000fc80007ffe0ff */
[----:B------:R1:W-:Y:S03]  /*4d70*/  STL [R6+0x2004], R5 ;  /* 0x0020040506007387 */ /* 0x0003e60000100800 */
.L_x_116:
[----:B------:R-:W2:Y:S02]  /*4d80*/  LDCU UR4, c[0x0][0x3a4] ;  /* 0x00007480ff0477ac */ /* 0x000ea40008000800 */
[----:B--2---:R-:W-:-:S04]  /*4d90*/  ULOP3.LUT UR4, UR4, 0x1, URZ, 0xc0, !UPT ;  /* 0x0000000104047892 */ /* 0x004fc8000f8ec0ff */
[----:B------:R-:W-:-:S09]  /*4da0*/  UISETP.NE.U32.AND UP0, UPT, UR4, 0x1, UPT ;  /* 0x000000010400788c */ /* 0x000fd2000bf05070 */
[----:B------:R-:W-:Y:S05]  /*4db0*/  BRA.U UP0, `(.L_x_98) ;  /* 0x0000000100887547 */ /* 0x000fea000b800000 */
[----:B0-----:R-:W-:-:S05]  /*4dc0*/  LEA R4, R26, R1, 0x2 ;  /* 0x000000011a047211 */ /* 0x001fca00078e10ff */
[----:B------:R-:W2:Y:S01]  /*4dd0*/  LDL R22, [R4] ;  /* 0x0000000004167983 */ /* 0x000ea20000100800 */
[----:B-1----:R-:W0:Y:S01]  /*4de0*/  MUFU.RCP R5, R28 ;  /* 0x0000001c00057308 */ /* 0x002e220000001000 */
        /* <DEDUP_REMOVED lines=12> */
.L_x_126:
[----:B------:R-:W-:Y:S05]  /*4eb0*/  BSYNC.RECONVERGENT B2 ;  /* 0x0000000000027941 */ /* 0x000fea0003800200 */
.L_x_125:
[----:B------:R-:W-:-:S06]  /*4ec0*/  LEA R22, R26, R1, 0x2 ;  /* 0x000000011a167211 */ /* 0x000fcc00078e10ff */
        /* <DEDUP_REMOVED lines=13> */
.L_x_128:
[----:B------:R-:W-:Y:S05]  /*4fa0*/  BSYNC.RECONVERGENT B2 ;  /* 0x0000000000027941 */ /* 0x000fea0003800200 */
.L_x_127:
[----:B------:R-:W-:Y:S01]  /*4fb0*/  FADD R4, R4, R5 ;  /* 0x0000000504047221 */ /* 0x000fe20000000000 */
[----:B------:R-:W-:-:S05]  /*4fc0*/  LEA R5, R26, R1, 0x2 ;  /* 0x000000011a057211 */ /* 0x000fca00078e10ff */
[----:B------:R2:W-:Y:S02]  /*4fd0*/  STL [R5+0x2000], R4 ;  /* 0x0020000405007387 */ /* 0x0005e40000100800 */
.L_x_98:
[----:B------:R-:W3:Y:S01]  /*4fe0*/  LDC R20, c[0x0][0x3a4] ;  /* 0x0000e900ff147b82 */ /* 0x000ee20000000800 */
[----:B------:R-:W-:Y:S01]  /*4ff0*/  UISETP.GE.U32.AND UP0, UPT, UR8, 0xf, UPT ;  /* 0x0000000f0800788c */ /* 0x000fe2000bf06070 */
[----:B------:R-:W-:Y:S01]  /*5000*/  HFMA2 R21, -RZ, RZ, 0, 0 ;  /* 0x00000000ff157431 */ /* 0x000fe200000001ff */
[----:B------:R-:W-:Y:S02]  /*5010*/  MOV R23, RZ ;  /* 0x000000ff00177202 */ /* 0x000fe40000000f00 */
[----:B---3--:R-:W-:-:S04]  /*5020*/  LOP3.LUT R25, R20, 0xf, RZ, 0xc0, !PT ;  /* 0x0000000f14197812 */ /* 0x008fc800078ec0ff */
[----:B------:R-:W-:Y:S01]  /*5030*/  ISETP.NE.AND P1, PT, R25, RZ, PT ;  /* 0x000000ff1900720c */ /* 0x000fe20003f25270 */
[----:B------:R-:W-:-:S12]  /*5040*/  BRA.U !UP0, `(.L_x_129) ;  /* 0x0000000108707547 */ /* 0x000fd8000b800000 */
[----:B------:R-:W-:Y:S02]  /*5050*/  LOP3.LUT R23, R20, 0x7ffffff0, RZ, 0xc0, !PT ;  /* 0x7ffffff014177812 */ /* 0x000fe400078ec0ff */
[----:B------:R-:W-:Y:S02]  /*5060*/  IADD3 R22, PT, PT, R1, 0x2020, RZ ;  /* 0x0000202001167810 */ /* 0x000fe40007ffe0ff */
[----:B------:R-:W-:Y:S02]  /*5070*/  MOV R21, RZ ;  /* 0x000000ff00157202 */ /* 0x000fe40000000f00 */
[----:B------:R-:W-:-:S07]  /*5080*/  IADD3 R24, PT, PT, -R23, RZ, RZ ;  /* 0x000000ff17187210 */ /* 0x000fce0007ffe1ff */
.L_x_130:
[----:B012---:R-:W2:Y:S04]  /*5090*/  LDL.128 R4, [R22+-0x20] ;  /* 0xffffe00016047983 */ /* 0x007ea80000100c00 */
        /* <DEDUP_REMOVED lines=23> */
.L_x_129:
[----:B------:R-:W-:Y:S05]  /*5210*/  @!P1 BRA `(.L_x_63) ;  /* 0x0000000000909947 */ /* 0x000fea0003800000 */
[----:B------:R-:W-:Y:S01]  /*5220*/  ISETP.GE.U32.AND P0, PT, R25, 0x8, PT ;  /* 0x000000081900780c */ /* 0x000fe20003f06070 */
[----:B------:R-:W-:-:S12]  /*5230*/  UISETP.NE.AND UP0, UPT, UR9, URZ, UPT ;  /* 0x000000ff0900728c */ /* 0x000fd8000bf05270 */
[----:B------:R-:W-:Y:S05]  /*5240*/  @!P0 BRA `(.L_x_131) ;  /* 0x0000000000308947 */ /* 0x000fea0003800000 */
[----:B------:R-:W-:-:S05]  /*5250*/  LEA R12, R23, R2, 0x2 ;  /* 0x00000002170c7211 */ /* 0x000fca00078e10ff */
[----:B012---:R-:W2:Y:S04]  /*5260*/  LDL.128 R4, [R12] ;  /* 0x000000000c047983 */ /* 0x007ea80000100c00 */
        /* <DEDUP_REMOVED lines=10> */
.L_x_131:
[----:B------:R-:W-:Y:S05]  /*5310*/  BRA.U !UP0, `(.L_x_63) ;  /* 0x0000000108507547 */ /* 0x000fea000b800000 */
[----:B------:R-:W-:Y:S01]  /*5320*/  UISETP.GE.U32.AND UP0, UPT, UR9, 0x4, UPT ;  /* 0x000000040900788c */ /* 0x000fe2000bf06070 */
[----:B------:R-:W-:-:S04]  /*5330*/  LOP3.LUT R20, R20, 0x3, RZ, 0xc0, !PT ;  /* 0x0000000314147812 */ /* 0x000fc800078ec0ff */
[----:B------:R-:W-:-:S04]  /*5340*/  ISETP.NE.AND P0, PT, R20, RZ, PT ;  /* 0x000000ff1400720c */ /* 0x000fc80003f05270 */
[----:B------:R-:W-:Y:S09]  /*5350*/  BRA.U !UP0, `(.L_x_132) ;  /* 0x00000001081c7547 */ /* 0x000ff2000b800000 */
[----:B0-2---:R-:W-:-:S06]  /*5360*/  LEA R4, R23, R2, 0x2 ;  /* 0x0000000217047211 */ /* 0x005fcc00078e10ff */
[----:B-1----:R-:W2:Y:S01]  /*5370*/  LDL.128 R4, [R4] ;  /* 0x0000000004047983 */ /* 0x002ea20000100c00 */
[----:B------:R-:W-:Y:S01]  /*5380*/  IADD3 R23, PT, PT, R23, 0x4, RZ ;  /* 0x0000000417177810 */ /* 0x000fe20007ffe0ff */
[----:B--2---:R-:W-:-:S04]  /*5390*/  FFMA R8, R4, R4, R21 ;  /* 0x0000000404087223 */ /* 0x004fc80000000015 */
[----:B------:R-:W-:-:S04]  /*53a0*/  FFMA R5, R5, R5, R8 ;  /* 0x0000000505057223 */ /* 0x000fc80000000008 */
[----:B------:R-:W-:-:S04]  /*53b0*/  FFMA R6, R6, R6, R5 ;  /* 0x0000000606067223 */ /* 0x000fc80000000005 */
[----:B------:R-:W-:-:S07]  /*53c0*/  FFMA R21, R7, R7, R6 ;  /* 0x0000000707157223 */ /* 0x000fce0000000006 */
.L_x_132:
[----:B------:R-:W-:Y:S05]  /*53d0*/  @!P0 BRA `(.L_x_63) ;  /* 0x0000000000208947 */ /* 0x000fea0003800000 */
[----:B------:R-:W-:Y:S02]  /*53e0*/  LEA R23, R23, R2, 0x2 ;  /* 0x0000000217177211 */ /* 0x000fe400078e10ff */
[----:B0-2---:R-:W-:-:S07]  /*53f0*/  IADD3 R4, PT, PT, -R20, RZ, RZ ;  /* 0x000000ff14047210 */ /* 0x005fce0007ffe1ff */
.L_x_133:
[----:B-1----:R0:W2:Y:S01]  /*5400*/  LDL R6, [R23] ;  /* 0x0000000017067983 */ /* 0x0020a20000100800 */
[----:B------:R-:W-:-:S04]  /*5410*/  IADD3 R4, PT, PT, R4, 0x1, RZ ;  /* 0x0000000104047810 */ /* 0x000fc80007ffe0ff */
[----:B------:R-:W-:Y:S02]  /*5420*/  ISETP.NE.AND P0, PT, R4, RZ, PT ;  /* 0x000000ff0400720c */ /* 0x000fe40003f05270 */
[----:B0-----:R-:W-:Y:S01]  /*5430*/  IADD3 R23, PT, PT, R23, 0x4, RZ ;  /* 0x0000000417177810 */ /* 0x001fe20007ffe0ff */
[----:B--2---:R-:W-:-:S10]  /*5440*/  FFMA R21, R6, R6, R21 ;  /* 0x0000000606157223 */ /* 0x004fd40000000015 */
[----:B------:R-:W-:Y:S05]  /*5450*/  @P0 BRA `(.L_x_133) ;  /* 0xfffffffc00e80947 */ /* 0x000fea000383ffff */
.L_x_63:
[----:B0-2---:R-:W0:Y:S02]  /*5460*/  LDC R4, c[0x0][0x3a4] ;  /* 0x0000e900ff047b82 */ /* 0x005e240000000800 */
[----:B0-----:R-:W-:-:S13]  /*5470*/  ISETP.GE.AND P0, PT, R4, 0x1, PT ;  /* 0x000000010400780c */ /* 0x001fda0003f06270 */
[----:B------:R-:W-:Y:S05]  /*5480*/  @!P0 EXIT ;  /* 0x000000000000894d */ /* 0x000fea0003800000 */
[----:B------:R-:W1:Y:S01]  /*5490*/  LDC R4, c[0x0][0x398] ;  /* 0x0000e600ff047b82 */ /* 0x000e620000000800 */
[----:B------:R-:W-:Y:S01]  /*54a0*/  BSSY.RECONVERGENT B0, `(.L_x_134) ;  /* 0x000000e000007945 */ /* 0x000fe20003800200 */
[----:B-1----:R-:W-:-:S04]  /*54b0*/  FFMA R5, R21, R4, 1 ;  /* 0x3f80000015057423 */ /* 0x002fc80000000004 */
[----:B------:R0:W1:Y:S01]  /*54c0*/  MUFU.RSQ R6, R5 ;  /* 0x0000000500067308 */ /* 0x0000620000001400 */
[----:B------:R-:W-:-:S04]  /*54d0*/  IADD3 R4, PT, PT, R5, -0xd000000, RZ ;  /* 0xf300000005047810 */ /* 0x000fc80007ffe0ff */
[----:B------:R-:W-:-:S13]  /*54e0*/  ISETP.GT.U32.AND P0, PT, R4, 0x727fffff, PT ;  /* 0x727fffff0400780c */ /* 0x000fda0003f04070 */
[----:B01----:R-:W-:Y:S05]  /*54f0*/  @!P0 BRA `(.L_x_135) ;  /* 0x0000000000108947 */ /* 0x003fea0003800000 */
[----:B------:R-:W-:Y:S02]  /*5500*/  MOV R4, R5 ;  /* 0x0000000500047202 */ /* 0x000fe40000000f00 */
[----:B------:R-:W-:-:S07]  /*5510*/  MOV R11, 0x5530 ;  /* 0x00005530000b7802 */ /* 0x000fce0000000f00 */
[----:B------:R-:W-:Y:S05]  /*5520*/  CALL.REL.NOINC `($__internal_1_$__cuda_sm20_sqrt_rn_f32_slowpath) ;  /* 0x0000002400307944 */ /* 0x000fea0003c00000 */
[----:B------:R-:W-:Y:S05]  /*5530*/  BRA `(.L_x_136) ;  /* 0x0000000000107947 */ /* 0x000fea0003800000 */
.L_x_135:
[----:B------:R-:W-:Y:S01]  /*5540*/  FMUL.FTZ R4, R5, R6 ;  /* 0x0000000605047220 */ /* 0x000fe20000410000 */
[----:B------:R-:W-:-:S03]  /*5550*/  FMUL.FTZ R6, R6, 0.5 ;  /* 0x3f00000006067820 */ /* 0x000fc60000410000 */
[----:B------:R-:W-:-:S04]  /*5560*/  FFMA R5, -R4, R4, R5 ;  /* 0x0000000404057223 */ /* 0x000fc80000000105 */
[----:B------:R-:W-:-:S07]  /*5570*/  FFMA R4, R5, R6, R4 ;  /* 0x0000000605047223 */ /* 0x000fce0000000004 */
.L_x_136:
[----:B------:R-:W-:Y:S05]  /*5580*/  BSYNC.RECONVERGENT B0 ;  /* 0x0000000000007941 */ /* 0x000fea0003800200 */
.L_x_134:
[----:B------:R-:W0:Y:S01]  /*5590*/  LDC R5, c[0x0][0x3a4] ;  /* 0x0000e900ff057b82 */ /* 0x000e220000000800 */
[----:B------:R-:W-:Y:S01]  /*55a0*/  FADD R4, R4, 1 ;  /* 0x3f80000004047421 */ /* 0x000fe20000000000 */
[----:B------:R-:W-:-:S04]  /*55b0*/  HFMA2 R11, -RZ, RZ, 0, 0 ;  /* 0x00000000ff0b7431 */ /* 0x000fc800000001ff */
[----:B------:R-:W-:Y:S02]  /*55c0*/  FMNMX R12, R4, 1.0000000116860974231e-07, !PT ;  /* 0x33d6bf95040c7809 */ /* 0x000fe40007800000 */
[C---:B0-----:R-:W-:Y:S02]  /*55d0*/  IADD3 R6, PT, PT, R5.reuse, -0x1, RZ ;  /* 0xffffffff05067810 */ /* 0x041fe40007ffe0ff */
[----:B------:R-:W-:Y:S02]  /*55e0*/  LOP3.LUT R8, R5, 0xf, RZ, 0xc0, !PT ;  /* 0x0000000f05087812 */ /* 0x000fe400078ec0ff */
[----:B------:R-:W-:-:S13]  /*55f0*/  ISETP.GE.U32.AND P0, PT, R6, 0xf, PT ;  /* 0x0000000f0600780c */ /* 0x000fda0003f06070 */
        /* <DEDUP_REMOVED lines=9> */
.L_x_170:
[----:B0-----:R-:W2:Y:S01]  /*5690*/  LDL.128 R4, [R9+-0x20] ;  /* 0xffffe00009047983 */ /* 0x001ea20000100c00 */
[----:B------:R-:W0:Y:S01]  /*56a0*/  MUFU.RCP R13, R12 ;  /* 0x0000000c000d7308 */ /* 0x000e220000001000 */
[----:B------:R-:W-:Y:S01]  /*56b0*/  IADD3 R10, PT, PT, R10, 0x10, RZ ;  /* 0x000000100a0a7810 */ /* 0x000fe20007ffe0ff */
[----:B------:R-:W-:Y:S01]  /*56c0*/  BSSY.RECONVERGENT B2, `(.L_x_138) ;  /* 0x0000010000027945 */ /* 0x000fe20003800200 */
[----:B------:R-:W-:Y:S02]  /*56d0*/  MOV R24, R16 ;  /* 0x0000001000187202 */ /* 0x000fe40000000f00 */
[----:B------:R-:W-:Y:S02]  /*56e0*/  ISETP.NE.AND P2, PT, R10, RZ, PT ;  /* 0x000000ff0a00720c */ /* 0x000fe40003f45270 */
[----:B------:R-:W-:Y:S01]  /*56f0*/  MOV R25, R17 ;  /* 0x0000001100197202 */ /* 0x000fe20000000f00 */
[----:B0-----:R-:W-:-:S04]  /*5700*/  FFMA R14, -R12, R13, 1 ;  /* 0x3f8000000c0e7423 */ /* 0x001fc8000000010d */
[----:B------:R-:W-:Y:S01]  /*5710*/  FFMA R13, R13, R14, R13 ;  /* 0x0000000e0d0d7223 */ /* 0x000fe2000000000d */
[----:B--2---:R-:W0:Y:S03]  /*5720*/  FCHK P0, R4, R12 ;  /* 0x0000000c04007302 */ /* 0x004e260000000000 */
[----:B------:R-:W-:-:S04]  /*5730*/  FFMA R14, R4, R13, RZ ;  /* 0x0000000d040e7223 */ /* 0x000fc800000000ff */
[----:B------:R-:W-:-:S04]  /*5740*/  FFMA R15, -R12, R14, R4 ;  /* 0x0000000e0c0f7223 */ /* 0x000fc80000000104 */
[----:B------:R-:W-:Y:S01]  /*5750*/  FFMA R13, R13, R15, R14 ;  /* 0x0000000f0d0d7223 */ /* 0x000fe2000000000e */
[----:B0-----:R-:W-:Y:S06]  /*5760*/  @!P0 BRA `(.L_x_139) ;  /* 0x0000000000148947 */ /* 0x001fec0003800000 */
[----:B------:R-:W-:Y:S02]  /*5770*/  MOV R22, R4 ;  /* 0x0000000400167202 */ /* 0x000fe40000000f00 */
[----:B------:R-:W-:Y:S02]  /*5780*/  MOV R18, R12 ;  /* 0x0000000c00127202 */ /* 0x000fe40000000f00 */
[----:B------:R-:W-:-:S07]  /*5790*/  MOV R16, 0x57b0 ;  /* 0x000057b000107802 */ /* 0x000fce0000000f00 */
[----:B------:R-:W-:Y:S05]  /*57a0*/  CALL.REL.NOINC `($__internal_2_$__cuda_sm3x_div_rn_noftz_f32_slowpath) ;  /* 0x0000002000ec7944 */ /* 0x000fea0003c00000 */
[----:B------:R-:W-:-:S07]  /*57b0*/  MOV R13, R4 ;  /* 0x00000004000d7202 */ /* 0x000fce0000000f00 */
.L_x_139:
[----:B------:R-:W-:Y:S05]  /*57c0*/  BSYNC.RECONVERGENT B2 ;  /* 0x0000000000027941 */ /* 0x000fea0003800200 */
.L_x_138:
[----:B------:R-:W0:Y:S01]  /*57d0*/  MUFU.RCP R15, R12 ;  /* 0x0000000c000f7308 */ /* 0x000e220000001000 */
[----:B------:R1:W-:Y:S01]  /*57e0*/  STG.E desc[UR6][R24.64+-0x20], R13 ;  /* 0xffffe00d18007986 */ /* 0x0003e2000c101906 */
[----:B------:R-:W-:Y:S06]  /*57f0*/  BSSY.RECONVERGENT B2, `(.L_x_140) ;  /* 0x000000c000027945 */ /* 0x000fec0003800200 */
[----:B------:R-:W2:Y:S01]  /*5800*/  FCHK P0, R5, R12 ;  /* 0x0000000c05007302 */ /* 0x000ea20000000000 */
[----:B0-----:R-:W-:-:S04]  /*5810*/  FFMA R4, -R12, R15, 1 ;  /* 0x3f8000000c047423 */ /* 0x001fc8000000010f */
[----:B------:R-:W-:-:S04]  /*5820*/  FFMA R17, R15, R4, R15 ;  /* 0x000000040f117223 */ /* 0x000fc8000000000f */
[----:B------:R-:W-:-:S04]  /*5830*/  FFMA R4, R5, R17, RZ ;  /* 0x0000001105047223 */ /* 0x000fc800000000ff */
[----:B------:R-:W-:-:S04]  /*5840*/  FFMA R15, -R12, R4, R5 ;  /* 0x000000040c0f7223 */ /* 0x000fc80000000105 */
[----:B------:R-:W-:Y:S01]  /*5850*/  FFMA R4, R17, R15, R4 ;  /* 0x0000000f11047223 */ /* 0x000fe20000000004 */
[----:B-12---:R-:W-:Y:S06]  /*5860*/  @!P0 BRA `(.L_x_141) ;  /* 0x0000000000108947 */ /* 0x006fec0003800000 */
[----:B------:R-:W-:Y:S02]  /*5870*/  MOV R22, R5 ;  /* 0x0000000500167202 */ /* 0x000fe40000000f00 */
[----:B------:R-:W-:Y:S02]  /*5880*/  MOV R18, R12 ;  /* 0x0000000c00127202 */ /* 0x000fe40000000f00 */
[----:B------:R-:W-:-:S07]  /*5890*/  MOV R16, 0x58b0 ;  /* 0x000058b000107802 */ /* 0x000fce0000000f00 */
[----:B------:R-:W-:Y:S05]  /*58a0*/  CALL.REL.NOINC `($__internal_2_$__cuda_sm3x_div_rn_noftz_f32_slowpath) ;  /* 0x0000002000ac7944 */ /* 0x000fea0003c00000 */
.L_x_141:
[----:B------:R-:W-:Y:S05]  /*58b0*/  BSYNC.RECONVERGENT B2 ;  /* 0x0000000000027941 */ /* 0x000fea0003800200 */
.L_x_140:
        /* <DEDUP_REMOVED lines=14> */
[----:B------:R-:W-:-:S07]  /*59a0*/  MOV R5, R4 ;  /* 0x0000000400057202 */ /* 0x000fce0000000f00 */
.L_x_143:
[----:B------:R-:W-:Y:S05]  /*59b0*/  BSYNC.RECONVERGENT B2 ;  /* 0x0000000000027941 */ /* 0x000fea0003800200 */
.L_x_142:
        /* <DEDUP_REMOVED lines=15> */
.L_x_145:
[----:B------:R-:W-:Y:S05]  /*5ab0*/  BSYNC.RECONVERGENT B2 ;  /* 0x0000000000027941 */ /* 0x000fea0003800200 */
.L_x_144:
[----:B------:R-:W2:Y:S01]  /*5ac0*/  LDL.128 R4, [R9+-0x10] ;  /* 0xfffff00009047983 */ /* 0x000ea20000100c00 */
[----:B------:R-:W0:Y:S01]  /*5ad0*/  MUFU.RCP R13, R12 ;  /* 0x0000000c000d7308 */ /* 0x000e220000001000 */
[----:B------:R-:W-:Y:S02]  /*5ae0*/  BSSY.RECONVERGENT B2, `(.L_x_146) ;  /* 0x000000e000027945 */ /* 0x000fe40003800200 */
[----:B------:R1:W-:Y:S01]  /*5af0*/  STG.E desc[UR6][R24.64+-0x14], R15 ;  /* 0xffffec0f18007986 */ /* 0x0003e2000c101906 */
[----:B0-----:R-:W-:-:S04]  /*5b00*/  FFMA R14, -R12, R13, 1 ;  /* 0x3f8000000c0e7423 */ /* 0x001fc8000000010d */
[----:B------:R-:W-:Y:S01]  /*5b10*/  FFMA R13, R13, R14, R13 ;  /* 0x0000000e0d0d7223 */ /* 0x000fe2000000000d */
[----:B--2---:R-:W0:Y:S03]  /*5b20*/  FCHK P0, R4, R12 ;  /* 0x0000000c04007302 */ /* 0x004e260000000000 */
[----:B------:R-:W-:-:S04]  /*5b30*/  FFMA R17, R13, R4, RZ ;  /* 0x000000040d117223 */ /* 0x000fc800000000ff */
[----:B------:R-:W-:-:S04]  /*5b40*/  FFMA R14, -R12, R17, R4 ;  /* 0x000000110c0e7223 */ /* 0x000fc80000000104 */
[----:B------:R-:W-:Y:S01]  /*5b50*/  FFMA R13, R13, R14, R17 ;  /* 0x0000000e0d0d7223 */ /* 0x000fe20000000011 */
[----:B01----:R-:W-:Y:S06]  /*5b60*/  @!P0 BRA `(.L_x_147) ;  /* 0x0000000000148947 */ /* 0x003fec0003800000 */
[----:B------:R-:W-:Y:S02]  /*5b70*/  MOV R22, R4 ;  /* 0x0000000400167202 */ /* 0x000fe40000000f00 */
[----:B------:R-:W-:Y:S02]  /*5b80*/  MOV R18, R12 ;  /* 0x0000000c00127202 */ /* 0x000fe40000000f00 */
[----:B------:R-:W-:-:S07]  /*5b90*/  MOV R16, 0x5bb0 ;  /* 0x00005bb000107802 */ /* 0x000fce0000000f00 */
[----:B------:R-:W-:Y:S05]  /*5ba0*/  CALL.REL.NOINC `($__internal_2_$__cuda_sm3x_div_rn_noftz_f32_slowpath) ;  /* 0x0000001c00ec7944 */ /* 0x000fea0003c00000 */
[----:B------:R-:W-:-:S07]  /*5bb0*/  MOV R13, R4 ;  /* 0x00000004000d7202 */ /* 0x000fce0000000f00 */
.L_x_147:
[----:B------:R-:W-:Y:S05]  /*5bc0*/  BSYNC.RECONVERGENT B2 ;  /* 0x0000000000027941 */ /* 0x000fea0003800200 */
.L_x_146:
        /* <DEDUP_REMOVED lines=14> */
.L_x_149:
[----:B------:R-:W-:Y:S05]  /*5cb0*/  BSYNC.RECONVERGENT B2 ;  /* 0x0000000000027941 */ /* 0x000fea0003800200 */
.L_x_148:
        /* <DEDUP_REMOVED lines=15> */
.L_x_151:
[----:B------:R-:W-:Y:S05]  /*5db0*/  BSYNC.RECONVERGENT B2 ;  /* 0x0000000000027941 */ /* 0x000fea0003800200 */
.L_x_150:
        /* <DEDUP_REMOVED lines=15> */
.L_x_153:
[----:B------:R-:W-:Y:S05]  /*5eb0*/  BSYNC.RECONVERGENT B2 ;  /* 0x0000000000027941 */ /* 0x000fea0003800200 */
.L_x_152:
[----:B------:R-:W2:Y:S01]  /*5ec0*/  LDL.128 R4, [R9] ;  /* 0x0000000009047983 */ /* 0x000ea20000100c00 */
        /* <DEDUP_REMOVED lines=15> */
.L_x_155:
[----:B------:R-:W-:Y:S05]  /*5fc0*/  BSYNC.RECONVERGENT B2 ;  /* 0x0000000000027941 */ /* 0x000fea0003800200 */
.L_x_154:
        /* <DEDUP_REMOVED lines=14> */
.L_x_157:
[----:B------:R-:W-:Y:S05]  /*60b0*/  BSYNC.RECONVERGENT B2 ;  /* 0x0000000000027941 */ /* 0x000fea0003800200 */
.L_x_156:
        /* <DEDUP_REMOVED lines=15> */
.L_x_159:
[----:B------:R-:W-:Y:S05]  /*61b0*/  BSYNC.RECONVERGENT B2 ;  /* 0x0000000000027941 */ /* 0x000fea0003800200 */
.L_x_158:
        /* <DEDUP_REMOVED lines=15> */
.L_x_161:
[----:B------:R-:W-:Y:S05]  /*62b0*/  BSYNC.RECONVERGENT B2 ;  /* 0x0000000000027941 */ /* 0x000fea0003800200 */
.L_x_160:
[----:B------:R-:W2:Y:S01]  /*62c0*/  LDL.128 R4, [R9+0x10] ;  /* 0x0000100009047983 */ /* 0x000ea20000100c00 */
        /* <DEDUP_REMOVED lines=15> */
.L_x_163:
[----:B------:R-:W-:Y:S05]  /*63c0*/  BSYNC.RECONVERGENT B2 ;  /* 0x0000000000027941 */ /* 0x000fea0003800200 */
.L_x_162:
        /* <DEDUP_REMOVED lines=14> */
.L_x_165:
[----:B------:R-:W-:Y:S05]  /*64b0*/  BSYNC.RECONVERGENT B2 ;  /* 0x0000000000027941 */ /* 0x000fea0003800200 */
.L_x_164:
        /* <DEDUP_REMOVED lines=15> */
.L_x_167:
[----:B------:R-:W-:Y:S05]  /*65b0*/  BSYNC.RECONVERGENT B2 ;  /* 0x0000000000027941 */ /* 0x000fea0003800200 */
.L_x_166:
        /* <DEDUP_REMOVED lines=14> */
.L_x_169:
[----:B------:R-:W-:Y:S05]  /*66a0*/  BSYNC.RECONVERGENT B2 ;  /* 0x0000000000027941 */ /* 0x000fea0003800200 */
.L_x_168:
[----:B------:R0:W-:Y:S01]  /*66b0*/  STG.E desc[UR6][R24.64+0x1c], R4 ;  /* 0x00001c0418007986 */ /* 0x0001e2000c101906 */
[----:B------:R-:W-:Y:S02]  /*66c0*/  IADD3 R16, P0, PT, R24, 0x40, RZ ;  /* 0x0000004018107810 */ /* 0x000fe40007f1e0ff */
[----:B------:R-:W-:Y:S02]  /*66d0*/  IADD3 R9, PT, PT, R9, 0x40, RZ ;  /* 0x0000004009097810 */ /* 0x000fe40007ffe0ff */
[----:B------:R-:W-:Y:S01]  /*66e0*/  IADD3.X R17, PT, PT, RZ, R25, RZ, P0, !PT ;  /* 0x00000019ff117210 */ /* 0x000fe200007fe4ff */
[----:B------:R-:W-:Y:S08]  /*66f0*/  @P2 BRA `(.L_x_170) ;  /* 0xffffffec00e42947 */ /* 0x000ff0000383ffff */
.L_x_137:
[----:B------:R-:W-:-:S13]  /*6700*/  ISETP.NE.AND P0, PT, R8, RZ, PT ;  /* 0x000000ff0800720c */ /* 0x000fda0003f05270 */
[----:B------:R-:W-:Y:S05]  /*6710*/  @!P0 EXIT ;  /* 0x000000000000894d */ /* 0x000fea0003800000 */
[----:B------:R-:W1:Y:S01]  /*6720*/  LDCU UR4, c[0x0][0x3a4] ;  /* 0x00007480ff0477ac */ /* 0x000e620008000800 */
[----:B------:R-:W-:Y:S01]  /*6730*/  ISETP.GE.U32.AND P0, PT, R8, 0x8, PT ;  /* 0x000000080800780c */ /* 0x000fe20003f06070 */
[----:B-1----:R-:W-:-:S12]  /*6740*/  ULOP3.LUT UR4, UR4, 0x7, URZ, 0xc0, !UPT ;  /* 0x0000000704047892 */ /* 0x002fd8000f8ec0ff */
[----:B------:R-:W-:Y:S05]  /*6750*/  @!P0 BRA `(.L_x_171) ;  /* 0x0000000800188947 */ /* 0x000fea0003800000 */
[----:B------:R-:W-:-:S05]  /*6760*/  LEA R5, R11, R2, 0x2 ;  /* 0x000000020b057211 */ /* 0x000fca00078e10ff */
[----:B------:R-:W2:Y:S01]  /*6770*/  LDL R22, [R5] ;  /* 0x0000000005167983 */ /* 0x000ea20000100800 */
[----:B------:R-:W0:Y:S01]  /*6780*/  MUFU.RCP R7, R12 ;  /* 0x0000000c00077308 */ /* 0x000e220000001000 */
[----:B------:R-:W-:Y:S01]  /*6790*/  BSSY.RECONVERGENT B2, `(.L_x_172) ;  /* 0x000000c000027945 */ /* 0x000fe20003800200 */
[----:B0-----:R-:W-:-:S04]  /*67a0*/  FFMA R4, -R12, R7, 1 ;  /* 0x3f8000000c047423 */ /* 0x001fc80000000107 */
[----:B------:R-:W-:Y:S02]  /*67b0*/  FFMA R4, R7, R4, R7 ;  /* 0x0000000407047223 */ /* 0x000fe40000000007 */
[----:B--2---:R-:W0:Y:S02]  /*67c0*/  FCHK P0, R22, R12 ;  /* 0x0000000c16007302 */ /* 0x004e240000000000 */
        /* <DEDUP_REMOVED lines=8> */
.L_x_173:
[----:B------:R-:W-:Y:S05]  /*6850*/  BSYNC.RECONVERGENT B2 ;  /* 0x0000000000027941 */ /* 0x000fea0003800200 */
.L_x_172:
[----:B------:R-:W2:Y:S01]  /*6860*/  LDL R22, [R5+0x4] ;  /* 0x0000040005167983 */ /* 0x000ea20000100800 */
[----:B------:R-:W0:Y:S01]  /*6870*/  LDCU.64 UR8, c[0x0][0x380] ;  /* 0x00007000ff0877ac */ /* 0x000e220008000a00 */
[----:B------:R-:W-:Y:S01]  /*6880*/  IADD3 R4, P0, PT, R0, R11, RZ ;  /* 0x0000000b00047210 */ /* 0x000fe20007f1e0ff */
[----:B------:R-:W1:Y:S01]  /*6890*/  MUFU.RCP R13, R12 ;  /* 0x0000000c000d7308 */ /* 0x000e620000001000 */
[----:B------:R-:W-:Y:S02]  /*68a0*/  BSSY.RECONVERGENT B2, `(.L_x_174) ;  /* 0x0000010000027945 */ /* 0x000fe40003800200 */
[----:B------:R-:W-:Y:S02]  /*68b0*/  IADD3.X R7, PT, PT, RZ, R3, RZ, P0, !PT ;  /* 0x00000003ff077210 */ /* 0x000fe400007fe4ff */
[----:B0-----:R-:W-:-:S04]  /*68c0*/  LEA R6, P0, R4, UR8, 0x2 ;  /* 0x0000000804067c11 */ /* 0x001fc8000f8010ff */
[----:B------:R-:W-:Y:S01]  /*68d0*/  LEA.HI.X R7, R4, UR9, R7, 0x2, P0 ;  /* 0x0000000904077c11 */ /* 0x000fe200080f1407 */
[----:B-1----:R-:W-:-:S04]  /*68e0*/  FFMA R4, -R12, R13, 1 ;  /* 0x3f8000000c047423 */ /* 0x002fc8000000010d */
[----:B------:R0:W-:Y:S01]  /*68f0*/  STG.E desc[UR6][R6.64], R9 ;  /* 0x0000000906007986 */ /* 0x0001e2000c101906 */
[----:B------:R-:W-:Y:S02]  /*6900*/  FFMA R4, R13, R4, R13 ;  /* 0x000000040d047223 */ /* 0x000fe4000000000d */
[----:B--2---:R-:W1:Y:S02]  /*6910*/  FCHK P0, R22, R12 ;  /* 0x0000000c16007302 */ /* 0x004e640000000000 */
[----:B------:R-:W-:-:S04]  /*6920*/  FFMA R13, R4, R22, RZ ;  /* 0x00000016040d7223 */ /* 0x000fc800000000ff */
[----:B------:R-:W-:-:S04]  /*6930*/  FFMA R8, -R12, R13, R22 ;  /* 0x0000000d0c087223 */ /* 0x000fc80000000116 */
[----:B------:R-:W-:Y:S01]  /*6940*/  FFMA R13, R4, R8, R13 ;  /* 0x00000008040d7223 */ /* 0x000fe2000000000d */
[----:B01----:R-:W-:Y:S06]  /*6950*/  @!P0 BRA `(.L_x_175) ;  /* 0x0000000000108947 */ /* 0x003fec0003800000 */
[----:B------:R-:W-:Y:S02]  /*6960*/  MOV R18, R12 ;  /* 0x0000000c00127202 */ /* 0x000fe40000000f00 */
[----:B------:R-:W-:-:S07]  /*6970*/  MOV R16, 0x6990 ;  /* 0x0000699000107802 */ /* 0x000fce0000000f00 */
[----:B------:R-:W-:Y:S05]  /*6980*/  CALL.REL.NOINC `($__internal_2_$__cuda_sm3x_div_rn_noftz_f32_slowpath) ;  /* 0x0000001000747944 */ /* 0x000fea0003c00000 */
[----:B------:R-:W-:-:S07]  /*6990*/  MOV R13, R4 ;  /* 0x00000004000d7202 */ /* 0x000fce0000000f00 */
.L_x_175:
[----:B------:R-:W-:Y:S05]  /*69a0*/  BSYNC.RECONVERGENT B2 ;  /* 0x0000000000027941 */ /* 0x000fea0003800200 */
.L_x_174:
[----:B------:R-:W2:Y:S01]  /*69b0*/  LDL R22, [R5+0x8] ;  /* 0x0000080005167983 */ /* 0x000ea20000100800 */
        /* <DEDUP_REMOVED lines=14> */
.L_x_177:
[----:B------:R-:W-:Y:S05]  /*6aa0*/  BSYNC.RECONVERGENT B2 ;  /* 0x0000000000027941 */ /* 0x000fea0003800200 */
.L_x_176:
        /* <DEDUP_REMOVED lines=15> */
.L_x_179:
[----:B------:R-:W-:Y:S05]  /*6ba0*/  BSYNC.RECONVERGENT B2 ;  /* 0x0000000000027941 */ /* 0x000fea0003800200 */
.L_x_178:
        /* <DEDUP_REMOVED lines=15> */
.L_x_181:
[----:B------:R-:W-:Y:S05]  /*6ca0*/  BSYNC.RECONVERGENT B2 ;  /* 0x0000000000027941 */ /* 0x000fea0003800200 */
.L_x_180:
        /* <DEDUP_REMOVED lines=15> */
.L_x_183:
[----:B------:R-:W-:Y:S05]  /*6da0*/  BSYNC.RECONVERGENT B2 ;  /* 0x0000000000027941 */ /* 0x000fea0003800200 */
.L_x_182:
        /* <DEDUP_REMOVED lines=15> */
.L_x_185:
[----:B------:R-:W-:Y:S05]  /*6ea0*/  BSYNC.RECONVERGENT B2 ;  /* 0x0000000000027941 */ /* 0x000fea0003800200 */
.L_x_184:
        /* <DEDUP_REMOVED lines=14> */
.L_x_187:
[----:B------:R-:W-:Y:S05]  /*6f90*/  BSYNC.RECONVERGENT B2 ;  /* 0x0000000000027941 */ /* 0x000fea0003800200 */
.L_x_186:
[----:B------:R1:W-:Y:S01]  /*6fa0*/  STG.E desc[UR6][R6.64+0x1c], R4 ;  /* 0x00001c0406007986 */ /* 0x0003e2000c101906 */
[----:B------:R-:W-:-:S07]  /*6fb0*/  IADD3 R11, PT, PT, R11, 0x8, RZ ;  /* 0x000000080b0b7810 */ /* 0x000fce0007ffe0ff */
.L_x_171:
[----:B------:R-:W-:-:S13]  /*6fc0*/  ISETP.NE.AND P0, PT, RZ, UR4, PT ;  /* 0x00000004ff007c0c */ /* 0x000fda000bf05270 */
[----:B------:R-:W-:Y:S05]  /*6fd0*/  @!P0 EXIT ;  /* 0x000000000000894d */ /* 0x000fea0003800000 */
[----:B------:R-:W2:Y:S01]  /*6fe0*/  LDCU UR5, c[0x0][0x3a4] ;  /* 0x00007480ff0577ac */ /* 0x000ea20008000800 */
[----:B------:R-:W-:Y:S02]  /*6ff0*/  UISETP.GE.U32.AND UP0, UPT, UR4, 0x4, UPT ;  /* 0x000000040400788c */ /* 0x000fe4000bf06070 */
[----:B--2---:R-:W-:-:S07]  /*7000*/  ULOP3.LUT UR5, UR5, 0x3, URZ, 0xc0, !UPT ;  /* 0x0000000305057892 */ /* 0x004fce000f8ec0ff */
[----:B------:R-:W-:Y:S05]  /*7010*/  BRA.U !UP0, `(.L_x_188) ;  /* 0x0000000508187547 */ /* 0x000fea000b800000 */
[----:B------:R-:W-:-:S05]  /*7020*/  LEA R5, R11, R2, 0x2 ;  /* 0x000000020b057211 */ /* 0x000fca00078e10ff */
[----:B------:R-:W2:Y:S01]  /*7030*/  LDL R22, [R5] ;  /* 0x0000000005167983 */ /* 0x000ea20000100800 */
[----:B-1----:R-:W0:Y:S01]  /*7040*/  MUFU.RCP R7, R12 ;  /* 0x0000000c00077308 */ /* 0x002e220000001000 */
        /* <DEDUP_REMOVED lines=12> */
.L_x_190:
[----:B------:R-:W-:Y:S05]  /*7110*/  BSYNC.RECONVERGENT B2 ;  /* 0x0000000000027941 */ /* 0x000fea0003800200 */
.L_x_189:
        /* <DEDUP_REMOVED lines=20> */
.L_x_192:
[----:B------:R-:W-:Y:S05]  /*7260*/  BSYNC.RECONVERGENT B2 ;  /* 0x0000000000027941 */ /* 0x000fea0003800200 */
.L_x_191:
        /* <DEDUP_REMOVED lines=15> */
.L_x_194:
[----:B------:R-:W-:Y:S05]  /*7360*/  BSYNC.RECONVERGENT B2 ;  /* 0x0000000000027941 */ /* 0x000fea0003800200 */
.L_x_193:
        /* <DEDUP_REMOVED lines=14> */
.L_x_196:
[----:B------:R-:W-:Y:S05]  /*7450*/  BSYNC.RECONVERGENT B2 ;  /* 0x0000000000027941 */ /* 0x000fea0003800200 */
.L_x_195:
[----:B------:R2:W-:Y:S01]  /*7460*/  STG.E desc[UR6][R6.64+0xc], R4 ;  /* 0x00000c0406007986 */ /* 0x0005e2000c101906 */
[----:B------:R-:W-:-:S07]  /*7470*/  IADD3 R11, PT, PT, R11, 0x4, RZ ;  /* 0x000000040b0b7810 */ /* 0x000fce0007ffe0ff */
.L_x_188:
[----:B------:R-:W-:-:S13]  /*7480*/  ISETP.NE.AND P0, PT, RZ, UR5, PT ;  /* 0x00000005ff007c0c */ /* 0x000fda000bf05270 */
[----:B------:R-:W-:Y:S05]  /*7490*/  @!P0 EXIT ;  /* 0x000000000000894d */ /* 0x000fea0003800000 */
[----:B------:R-:W3:Y:S01]  /*74a0*/  LDCU.64 UR8, c[0x0][0x380] ;  /* 0x00007000ff0877ac */ /* 0x000ee20008000a00 */
[----:B012---:R-:W-:Y:S02]  /*74b0*/  IADD3 R4, P0, PT, R0, R11, RZ ;  /* 0x0000000b00047210 */ /* 0x007fe40007f1e0ff */
[----:B------:R-:W-:Y:S01]  /*74c0*/  LEA R2, R11, R2, 0x2 ;  /* 0x000000020b027211 */ /* 0x000fe200078e10ff */
[----:B------:R-:W-:Y:S01]  /*74d0*/  UIADD3 UR4, UPT, UPT, -UR5, URZ, URZ ;  /* 0x000000ff05047290 */ /* 0x000fe2000fffe1ff */
[----:B------:R-:W-:Y:S02]  /*74e0*/  IADD3.X R3, PT, PT, RZ, R3, RZ, P0, !PT ;  /* 0x00000003ff037210 */ /* 0x000fe400007fe4ff */
[----:B---3--:R-:W-:-:S04]  /*74f0*/  LEA R0, P1, R4, UR8, 0x2 ;  /* 0x0000000804007c11 */ /* 0x008fc8000f8210ff */
[----:B------:R-:W-:-:S09]  /*7500*/  LEA.HI.X R3, R4, UR9, R3, 0x2, P1 ;  /* 0x0000000904037c11 */ /* 0x000fd200088f1403 */
.L_x_199:
[----:B------:R-:W2:Y:S01]  /*7510*/  LDL R22, [R2] ;  /* 0x0000000002167983 */ /* 0x000ea20000100800 */
[----:B0-----:R-:W0:Y:S01]  /*7520*/  MUFU.RCP R5, R12 ;  /* 0x0000000c00057308 */ /* 0x001e220000001000 */
[----:B------:R-:W-:Y:S01]  /*7530*/  UIADD3 UR4, UPT, UPT, UR4, 0x1, URZ ;  /* 0x0000000104047890 */ /* 0x000fe2000fffe0ff */
[----:B------:R-:W-:Y:S03]  /*7540*/  BSSY.RECONVERGENT B2, `(.L_x_197) ;  /* 0x000000d000027945 */ /* 0x000fe60003800200 */
[----:B------:R-:W-:Y:S01]  /*7550*/  UISETP.NE.AND UP0, UPT, UR4, URZ, UPT ;  /* 0x000000ff0400728c */ /* 0x000fe2000bf05270 */
        /* <DEDUP_REMOVED lines=11> */
.L_x_198:
[----:B------:R-:W-:Y:S05]  /*7610*/  BSYNC.RECONVERGENT B2 ;  /* 0x0000000000027941 */ /* 0x000fea0003800200 */
.L_x_197:
[----:B------:R-:W-:Y:S02]  /*7620*/  MOV R4, R0 ;  /* 0x0000000000047202 */ /* 0x000fe40000000f00 */
[-C--:B------:R-:W-:Y:S02]  /*7630*/  MOV R5, R3.reuse ;  /* 0x0000000300057202 */ /* 0x080fe40000000f00 */
[----:B------:R-:W-:Y:S02]  /*7640*/  IADD3 R0, P0, PT, R0, 0x4, RZ ;  /* 0x0000000400007810 */ /* 0x000fe40007f1e0ff */
[----:B------:R-:W-:Y:S01]  /*7650*/  IADD3 R2, PT, PT, R2, 0x4, RZ ;  /* 0x0000000402027810 */ /* 0x000fe20007ffe0ff */
[----:B------:R0:W-:Y:S01]  /*7660*/  STG.E desc[UR6][R4.64], R7 ;  /* 0x0000000704007986 */ /* 0x0001e2000c101906 */
[----:B------:R-:W-:Y:S01]  /*7670*/  IADD3.X R3, PT, PT, RZ, R3, RZ, P0, !PT ;  /* 0x00000003ff037210 */ /* 0x000fe200007fe4ff */
[----:B------:R-:W-:Y:S08]  /*7680*/  BRA.U UP0, `(.L_x_199) ;  /* 0xfffffffd00a07547 */ /* 0x000ff0000b83ffff */
[----:B------:R-:W-:Y:S05]  /*7690*/  EXIT ;  /* 0x000000000000794d */ /* 0x000fea0003800000 */
        .weak           $__internal_0_$__cuda_sm20_rcp_rn_f32_slowpath
        .type           $__internal_0_$__cuda_sm20_rcp_rn_f32_slowpath,@function
        .size           $__internal_0_$__cuda_sm20_rcp_rn_f32_slowpath,($__internal_1_$__cuda_sm20_sqrt_rn_f32_slowpath - $__internal_0_$__cuda_sm20_rcp_rn_f32_slowpath)
$__internal_0_$__cuda_sm20_rcp_rn_f32_slowpath:
[----:B------:R-:W-:Y:S01]  /*76a0*/  SHF.L.U32 R4, R2, 0x1, RZ ;  /* 0x0000000102047819 */ /* 0x000fe200000006ff */
[----:B------:R-:W-:Y:S03]  /*76b0*/  BSSY.RECONVERGENT B1, `(.L_x_200) ;  /* 0x0000030000017945 */ /* 0x000fe60003800200 */
[----:B------:R-:W-:-:S04]  /*76c0*/  SHF.R.U32.HI R11, RZ, 0x18, R4 ;  /* 0x00000018ff0b7819 */ /* 0x000fc80000011604 */
[----:B------:R-:W-:-:S13]  /*76d0*/  ISETP.NE.U32.AND P0, PT, R11, RZ, PT ;  /* 0x000000ff0b00720c */ /* 0x000fda0003f05070 */
[----:B------:R-:W-:Y:S05]  /*76e0*/  @P0 BRA `(.L_x_201) ;  /* 0x0000000000280947 */ /* 0x000fea0003800000 */
[----:B------:R-:W-:-:S04]  /*76f0*/  SHF.L.U32 R4, R2, 0x1, RZ ;  /* 0x0000000102047819 */ /* 0x000fc800000006ff */
[----:B------:R-:W-:-:S13]  /*7700*/  ISETP.NE.AND P0, PT, R4, RZ, PT ;  /* 0x000000ff0400720c */ /* 0x000fda0003f05270 */
[----:B------:R-:W-:Y:S01]  /*7710*/  @P0 FFMA R8, R2, 1.84467440737095516160e+19, RZ ;  /* 0x5f80000002080823 */ /* 0x000fe200000000ff */
[----:B------:R-:W-:Y:S08]  /*7720*/  @!P0 MUFU.RCP R7, R2 ;  /* 0x0000000200078308 */ /* 0x000ff00000001000 */
[----:B------:R-:W0:Y:S02]  /*7730*/  @P0 MUFU.RCP R9, R8 ;  /* 0x0000000800090308 */ /* 0x000e240000001000 */
[----:B0-----:R-:W-:-:S04]  /*7740*/  @P0 FFMA R4, R8, R9, -1 ;  /* 0xbf80000008040423 */ /* 0x001fc80000000009 */
[----:B------:R-:W-:-:S04]  /*7750*/  @P0 FADD.FTZ R4, -R4, -RZ ;  /* 0x800000ff04040221 */ /* 0x000fc80000010100 */
[----:B------:R-:W-:-:S04]  /*7760*/  @P0 FFMA R4, R9, R4, R9 ;  /* 0x0000000409040223 */ /* 0x000fc80000000009 */
[----:B------:R-:W-:Y:S01]  /*7770*/  @P0 FFMA R7, R4, 1.84467440737095516160e+19, RZ ;  /* 0x5f80000004070823 */ /* 0x000fe200000000ff */
[----:B------:R-:W-:Y:S06]  /*7780*/  BRA `(.L_x_202) ;  /* 0x0000000000887947 */ /* 0x000fec0003800000 */
.L_x_201:
[----:B------:R-:W-:-:S04]  /*7790*/  IADD3 R13, PT, PT, R11, -0xfd, RZ ;  /* 0xffffff030b0d7810 */ /* 0x000fc80007ffe0ff */
[----:B------:R-:W-:-:S13]  /*77a0*/  ISETP.GT.U32.AND P0, PT, R13, 0x1, PT ;  /* 0x000000010d00780c */ /* 0x000fda0003f04070 */
[----:B------:R-:W-:Y:S05]  /*77b0*/  @P0 BRA `(.L_x_203) ;  /* 0x0000000000780947 */ /* 0x000fea0003800000 */
[----:B------:R-:W-:Y:S01]  /*77c0*/  LOP3.LUT R4, R2, 0x7fffff, RZ, 0xc0, !PT ;  /* 0x007fffff02047812 */ /* 0x000fe200078ec0ff */
[----:B------:R-:W-:-:S03]  /*77d0*/  HFMA2 R10, -RZ, RZ, 0, 1.78813934326171875e-07 ;  /* 0x00000003ff0a7431 */ /* 0x000fc600000001ff */
[----:B------:R-:W-:-:S04]  /*77e0*/  LOP3.LUT R4, R4, 0x3f800000, RZ, 0xfc, !PT ;  /* 0x3f80000004047812 */ /* 0x000fc800078efcff */
[----:B------:R-:W0:Y:S01]  /*77f0*/  MUFU.RCP R7, R4 ;  /* 0x0000000400077308 */ /* 0x000e220000001000 */
[----:B------:R-:W-:Y:S01]  /*7800*/  SHF.L.U32 R10, R10, R13, RZ ;  /* 0x0000000d0a0a7219 */ /* 0x000fe200000006ff */
[----:B0-----:R-:W-:-:S04]  /*7810*/  FFMA R8, R4, R7, -1 ;  /* 0xbf80000004087423 */ /* 0x001fc80000000007 */
[----:B------:R-:W-:-:S04]  /*7820*/  FADD.FTZ R8, -R8, -RZ ;  /* 0x800000ff08087221 */ /* 0x000fc80000010100 */
[CCC-:B------:R-:W-:Y:S01]  /*7830*/  FFMA.RM R9, R7.reuse, R8.reuse, R7.reuse ;  /* 0x0000000807097223 */ /* 0x1c0fe20000004007 */
[----:B------:R-:W-:-:S04]  /*7840*/  FFMA.RP R8, R7, R8, R7 ;  /* 0x0000000807087223 */ /* 0x000fc80000008007 */
[C---:B------:R-:W-:Y:S02]  /*7850*/  LOP3.LUT R7, R9.reuse, 0x7fffff, RZ, 0xc0, !PT ;  /* 0x007fffff09077812 */ /* 0x040fe400078ec0ff */
[----:B------:R-:W-:Y:S02]  /*7860*/  FSETP.NEU.FTZ.AND P0, PT, R9, R8, PT ;  /* 0x000000080900720b */ /* 0x000fe40003f1d000 */
[----:B------:R-:W-:Y:S02]  /*7870*/  LOP3.LUT R7, R7, 0x800000, RZ, 0xfc, !PT ;  /* 0x0080000007077812 */ /* 0x000fe400078efcff */
[----:B------:R-:W-:Y:S02]  /*7880*/  SEL R8, RZ, 0xffffffff, !P0 ;  /* 0xffffffffff087807 */ /* 0x000fe40004000000 */
[----:B------:R-:W-:Y:S02]  /*7890*/  LOP3.LUT R10, R10, R7, RZ, 0xc0, !PT ;  /* 0x000000070a0a7212 */ /* 0x000fe400078ec0ff */
[----:B------:R-:W-:-:S02]  /*78a0*/  IADD3 R8, PT, PT, -R8, RZ, RZ ;  /* 0x000000ff08087210 */ /* 0x000fc40007ffe1ff */
[-C--:B------:R-:W-:Y:S02]  /*78b0*/  SHF.R.U32.HI R10, RZ, R13.reuse, R10 ;  /* 0x0000000dff0a7219 */ /* 0x080fe4000001160a */
[----:B------:R-:W-:Y:S02]  /*78c0*/  LOP3.LUT P1, RZ, R8, R13, R7, 0xf8, !PT ;  /* 0x0000000d08ff7212 */ /* 0x000fe4000782f807 */
[C---:B------:R-:W-:Y:S02]  /*78d0*/  LOP3.LUT P0, RZ, R10.reuse, 0x1, RZ, 0xc0, !PT ;  /* 0x000000010aff7812 */ /* 0x040fe4000780c0ff */
[----:B------:R-:W-:-:S04]  /*78e0*/  LOP3.LUT P2, RZ, R10, 0x2, RZ, 0xc0, !PT ;  /* 0x000000020aff7812 */ /* 0x000fc8000784c0ff */
[----:B------:R-:W-:Y:S02]  /*78f0*/  PLOP3.LUT P0, PT, P0, P1, P2, 0xe0, 0x0 ;  /* 0x000000000000781c */ /* 0x000fe40000703c20 */
[----:B------:R-:W-:Y:S02]  /*7900*/  LOP3.LUT P1, RZ, R2, 0x7fffff, RZ, 0xc0, !PT ;  /* 0x007fffff02ff7812 */ /* 0x000fe4000782c0ff */
[----:B------:R-:W-:-:S04]  /*7910*/  SEL R4, RZ, 0x1, !P0 ;  /* 0x00000001ff047807 */ /* 0x000fc80004000000 */
[----:B------:R-:W-:-:S04]  /*7920*/  IADD3 R4, PT, PT, -R4, RZ, RZ ;  /* 0x000000ff04047210 */ /* 0x000fc80007ffe1ff */
[----:B------:R-:W-:Y:S02]  /*7930*/  ISETP.GE.AND P0, PT, R4, RZ, PT ;  /* 0x000000ff0400720c */ /* 0x000fe40003f06270 */
[----:B------:R-:W-:-:S04]  /*7940*/  IADD3 R4, PT, PT, R11, -0xfc, RZ ;  /* 0xffffff040b047810 */ /* 0x000fc80007ffe0ff */
[----:B------:R-:W-:-:S07]  /*7950*/  SHF.R.U32.HI R7, RZ, R4, R7 ;  /* 0x00000004ff077219 */ /* 0x000fce0000011607 */
[----:B------:R-:W-:-:S04]  /*7960*/  @!P0 IADD3 R7, PT, PT, R7, 0x1, RZ ;  /* 0x0000000107078810 */ /* 0x000fc80007ffe0ff */
[----:B------:R-:W-:-:S04]  /*7970*/  @!P1 SHF.L.U32 R7, R7, 0x1, RZ ;  /* 0x0000000107079819 */ /* 0x000fc800000006ff */
[----:B------:R-:W-:Y:S01]  /*7980*/  LOP3.LUT R7, R7, 0x80000000, R2, 0xf8, !PT ;  /* 0x8000000007077812 */ /* 0x000fe200078ef802 */
[----:B------:R-:W-:Y:S06]  /*7990*/  BRA `(.L_x_202) ;  /* 0x0000000000047947 */ /* 0x000fec0003800000 */
.L_x_203:
[----:B------:R0:W1:Y:S02]  /*79a0*/  MUFU.RCP R7, R2 ;  /* 0x0000000200077308 */ /* 0x0000640000001000 */
.L_x_202:
[----:B------:R-:W-:Y:S05]  /*79b0*/  BSYNC.RECONVERGENT B1 ;  /* 0x0000000000017941 */ /* 0x000fea0003800200 */
.L_x_200:
[----:B-1----:R-:W-:Y:S01]  /*79c0*/  MOV R4, R7 ;  /* 0x0000000700047202 */ /* 0x002fe20000000f00 */
[----:B------:R-:W-:-:S04]  /*79d0*/  HFMA2 R7, -RZ, RZ, 0, 0 ;  /* 0x00000000ff077431 */ /* 0x000fc800000001ff */
[----:B0-----:R-:W-:Y:S05]  /*79e0*/  RET.REL.NODEC R6 `(_Z26klein_layer_forward_kernelPfPKfS1_ffii) ;  /* 0xffffff8406847950 */ /* 0x001fea0003c3ffff */
        .weak           $__internal_1_$__cuda_sm20_sqrt_rn_f32_slowpath
        .type           $__internal_1_$__cuda_sm20_sqrt_rn_f32_slowpath,@function
        .size           $__internal_1_$__cuda_sm20_sqrt_rn_f32_slowpath,($__internal_2_$__cuda_sm3x_div_rn_noftz_f32_slowpath - $__internal_1_$__cuda_sm20_sqrt_rn_f32_slowpath)
$__internal_1_$__cuda_sm20_sqrt_rn_f32_slowpath:
[----:B------:R-:W-:-:S13]  /*79f0*/  LOP3.LUT P1, RZ, R4, 0x7fffffff, RZ, 0xc0, !PT ;  /* 0x7fffffff04ff7812 */ /* 0x000fda000782c0ff */
[----:B------:R-:W-:Y:S01]  /*7a00*/  @!P1 MOV R6, R4 ;  /* 0x0000000400069202 */ /* 0x000fe20000000f00 */
[----:B------:R-:W-:Y:S06]  /*7a10*/  @!P1 BRA `(.L_x_204) ;  /* 0x0000000000409947 */ /* 0x000fec0003800000 */
[----:B------:R-:W-:-:S13]  /*7a20*/  FSETP.GEU.FTZ.AND P1, PT, R4, RZ, PT ;  /* 0x000000ff0400720b */ /* 0x000fda0003f3e000 */
[----:B------:R-:W-:Y:S01]  /*7a30*/  @!P1 MOV R6, 0x7fffffff ;  /* 0x7fffffff00069802 */ /* 0x000fe20000000f00 */
[----:B------:R-:W-:Y:S06]  /*7a40*/  @!P1 BRA `(.L_x_204) ;  /* 0x0000000000349947 */ /* 0x000fec0003800000 */
[----:B------:R-:W-:-:S13]  /*7a50*/  FSETP.GTU.FTZ.AND P1, PT, |R4|, +INF , PT ;  /* 0x7f8000000400780b */ /* 0x000fda0003f3c200 */
[----:B------:R-:W-:Y:S01]  /*7a60*/  @P1 FADD.FTZ R6, R4, 1 ;  /* 0x3f80000004061421 */ /* 0x000fe20000010000 */
[----:B------:R-:W-:Y:S06]  /*7a70*/  @P1 BRA `(.L_x_204) ;  /* 0x0000000000281947 */ /* 0x000fec0003800000 */
[----:B------:R-:W-:-:S13]  /*7a80*/  FSETP.NEU.FTZ.AND P1, PT, |R4|, +INF , PT ;  /* 0x7f8000000400780b */ /* 0x000fda0003f3d200 */
[----:B------:R-:W-:-:S04]  /*7a90*/  @P1 FFMA R7, R4, 1.84467440737095516160e+19, RZ ;  /* 0x5f80000004071823 */ /* 0x000fc800000000ff */
[----:B------:R-:W0:Y:S02]  /*7aa0*/  @P1 MUFU.RSQ R6, R7 ;  /* 0x0000000700061308 */ /* 0x000e240000001400 */
[----:B0-----:R-:W-:Y:S01]  /*7ab0*/  @P1 FMUL.FTZ R8, R7, R6 ;  /* 0x0000000607081220 */ /* 0x001fe20000410000 */
[----:B------:R-:W-:Y:S01]  /*7ac0*/  @P1 FMUL.FTZ R10, R6, 0.5 ;  /* 0x3f000000060a1820 */ /* 0x000fe20000410000 */
[----:B------:R-:W-:Y:S02]  /*7ad0*/  @!P1 MOV R6, R4 ;  /* 0x0000000400069202 */ /* 0x000fe40000000f00 */
[----:B------:R-:W-:-:S04]  /*7ae0*/  @P1 FADD.FTZ R9, -R8, -RZ ;  /* 0x800000ff08091221 */ /* 0x000fc80000010100 */
[----:B------:R-:W-:-:S04]  /*7af0*/  @P1 FFMA R9, R8, R9, R7 ;  /* 0x0000000908091223 */ /* 0x000fc80000000007 */
[----:B------:R-:W-:-:S04]  /*7b00*/  @P1 FFMA R9, R9, R10, R8 ;  /* 0x0000000a09091223 */ /* 0x000fc80000000008 */
[----:B------:R-:W-:-:S07]  /*7b10*/  @P1 FMUL.FTZ R6, R9, 2.3283064365386962891e-10 ;  /* 0x2f80000009061820 */ /* 0x000fce0000410000 */
.L_x_204:
[----:B------:R-:W-:Y:S01]  /*7b20*/  HFMA2 R7, -RZ, RZ, 0, 0 ;  /* 0x00000000ff077431 */ /* 0x000fe200000001ff */
[----:B------:R-:W-:Y:S02]  /*7b30*/  MOV R4, R6 ;  /* 0x0000000600047202 */ /* 0x000fe40000000f00 */
[----:B------:R-:W-:-:S04]  /*7b40*/  MOV R6, R11 ;  /* 0x0000000b00067202 */ /* 0x000fc80000000f00 */
[----:B------:R-:W-:Y:S05]  /*7b50*/  RET.REL.NODEC R6 `(_Z26klein_layer_forward_kernelPfPKfS1_ffii) ;  /* 0xffffff8406287950 */ /* 0x000fea0003c3ffff */
        .weak           $__internal_2_$__cuda_sm3x_div_rn_noftz_f32_slowpath
        .type           $__internal_2_$__cuda_sm3x_div_rn_noftz_f32_slowpath,@function
        .size           $__internal_2_$__cuda_sm3x_div_rn_noftz_f32_slowpath,(.L_x_262 - $__internal_2_$__cuda_sm3x_div_rn_noftz_f32_slowpath)
$__internal_2_$__cuda_sm3x_div_rn_noftz_f32_slowpath:
[----:B------:R-:W-:Y:S01]  /*7b60*/  SHF.R.U32.HI R4, RZ, 0x17, R18 ;  /* 0x00000017ff047819 */ /* 0x000fe20000011612 */
[----:B------:R-:W-:Y:S01]  /*7b70*/  BSSY.RECONVERGENT B0, `(.L_x_205) ;  /* 0x0000063000007945 */ /* 0x000fe20003800200 */
[----:B------:R-:W-:Y:S02]  /*7b80*/  SHF.R.U32.HI R19, RZ, 0x17, R22 ;  /* 0x00000017ff137819 */ /* 0x000fe40000011616 */
[----:B------:R-:W-:Y:S02]  /*7b90*/  LOP3.LUT R4, R4, 0xff, RZ, 0xc0, !PT ;  /* 0x000000ff04047812 */ /* 0x000fe400078ec0ff */
[----:B------:R-:W-:Y:S02]  /*7ba0*/  LOP3.LUT R19, R19, 0xff, RZ, 0xc0, !PT ;  /* 0x000000ff13137812 */ /* 0x000fe400078ec0ff */
[----:B------:R-:W-:Y:S02]  /*7bb0*/  IADD3 R15, PT, PT, R4, -0x1, RZ ;  /* 0xffffffff040f7810 */ /* 0x000fe40007ffe0ff */
[----:B------:R-:W-:-:S02]  /*7bc0*/  IADD3 R17, PT, PT, R19, -0x1, RZ ;  /* 0xffffffff13117810 */ /* 0x000fc40007ffe0ff */
[----:B------:R-:W-:-:S04]  /*7bd0*/  ISETP.GT.U32.AND P0, PT, R15, 0xfd, PT ;  /* 0x000000fd0f00780c */ /* 0x000fc80003f04070 */
[----:B------:R-:W-:-:S13]  /*7be0*/  ISETP.GT.U32.OR P0, PT, R17, 0xfd, P0 ;  /* 0x000000fd1100780c */ /* 0x000fda0000704470 */
[----:B------:R-:W-:Y:S01]  /*7bf0*/  @!P0 MOV R21, RZ ;  /* 0x000000ff00158202 */ /* 0x000fe20000000f00 */
[----:B------:R-:W-:Y:S06]  /*7c00*/  @!P0 BRA `(.L_x_206) ;  /* 0x00000000005c8947 */ /* 0x000fec0003800000 */
[----:B------:R-:W-:Y:S02]  /*7c10*/  FSETP.GTU.FTZ.AND P0, PT, |R22|, +INF , PT ;  /* 0x7f8000001600780b */ /* 0x000fe40003f1c200 */
[----:B------:R-:W-:-:S04]  /*7c20*/  FSETP.GTU.FTZ.AND P1, PT, |R18|, +INF , PT ;  /* 0x7f8000001200780b */ /* 0x000fc80003f3c200 */
[----:B------:R-:W-:-:S13]  /*7c30*/  PLOP3.LUT P0, PT, P0, P1, PT, 0xf8, 0x8f ;  /* 0x00000000008f781c */ /* 0x000fda0000703f70 */
[----:B------:R-:W-:Y:S05]  /*7c40*/  @P0 BRA `(.L_x_207) ;  /* 0x0000000400500947 */ /* 0x000fea0003800000 */
[----:B------:R-:W-:-:S13]  /*7c50*/  LOP3.LUT P0, RZ, R18, 0x7fffffff, R22, 0xc8, !PT ;  /* 0x7fffffff12ff7812 */ /* 0x000fda000780c816 */
[----:B------:R-:W-:Y:S05]  /*7c60*/  @!P0 BRA `(.L_x_208) ;  /* 0x0000000400408947 */ /* 0x000fea0003800000 */
[----:B------:R-:W-:Y:S02]  /*7c70*/  FSETP.NEU.FTZ.AND P3, PT, |R22|, +INF , PT ;  /* 0x7f8000001600780b */ /* 0x000fe40003f7d200 */
[----:B------:R-:W-:Y:S02]  /*7c80*/  FSETP.NEU.FTZ.AND P1, PT, |R18|, +INF , PT ;  /* 0x7f8000001200780b */ /* 0x000fe40003f3d200 */
[----:B------:R-:W-:-:S11]  /*7c90*/  FSETP.NEU.FTZ.AND P0, PT, |R22|, +INF , PT ;  /* 0x7f8000001600780b */ /* 0x000fd60003f1d200 */
[----:B------:R-:W-:Y:S05]  /*7ca0*/  @!P1 BRA !P3, `(.L_x_208) ;  /* 0x0000000400309947 */ /* 0x000fea0005800000 */
[----:B------:R-:W-:-:S04]  /*7cb0*/  LOP3.LUT P3, RZ, R22, 0x7fffffff, RZ, 0xc0, !PT ;  /* 0x7fffffff16ff7812 */ /* 0x000fc8000786c0ff */
[----:B------:R-:W-:-:S13]  /*7cc0*/  PLOP3.LUT P1, PT, P1, P3, PT, 0x2f, 0xf2 ;  /* 0x0000000000f2781c */ /* 0x000fda0000f26577 */
[----:B------:R-:W-:Y:S05]  /*7cd0*/  @P1 BRA `(.L_x_209) ;  /* 0x00000004001c1947 */ /* 0x000fea0003800000 */
[----:B------:R-:W-:-:S04]  /*7ce0*/  LOP3.LUT P1, RZ, R18, 0x7fffffff, RZ, 0xc0, !PT ;  /* 0x7fffffff12ff7812 */ /* 0x000fc8000782c0ff */
[----:B------:R-:W-:-:S13]  /*7cf0*/  PLOP3.LUT P0, PT, P0, P1, PT, 0x2f, 0xf2 ;  /* 0x0000000000f2781c */ /* 0x000fda0000702577 */
[----:B------:R-:W-:Y:S05]  /*7d00*/  @P0 BRA `(.L_x_210) ;  /* 0x0000000400040947 */ /* 0x000fea0003800000 */
[----:B------:R-:W-:Y:S02]  /*7d10*/  ISETP.GE.AND P0, PT, R17, RZ, PT ;  /* 0x000000ff1100720c */ /* 0x000fe40003f06270 */
[----:B------:R-:W-:-:S11]  /*7d20*/  ISETP.GE.AND P1, PT, R15, RZ, PT ;  /* 0x000000ff0f00720c */ /* 0x000fd60003f26270 */
[----:B------:R-:W-:Y:S01]  /*7d30*/  @P0 MOV R21, RZ ;  /* 0x000000ff00150202 */ /* 0x000fe20000000f00 */
[----:B------:R-:W-:Y:S01]  /*7d40*/  @!P0 FFMA R22, R22, 1.84467440737095516160e+19, RZ ;  /* 0x5f80000016168823 */ /* 0x000fe200000000ff */
[----:B------:R-:W-:Y:S01]  /*7d50*/  @!P0 MOV R21, 0xffffffc0 ;  /* 0xffffffc000158802 */ /* 0x000fe20000000f00 */
[----:B------:R-:W-:-:S03]  /*7d60*/  @!P1 FFMA R18, R18, 1.84467440737095516160e+19, RZ ;  /* 0x5f80000012129823 */ /* 0x000fc600000000ff */
[----:B------:R-:W-:-:S07]  /*7d70*/  @!P1 IADD3 R21, PT, PT, R21, 0x40, RZ ;  /* 0x0000004015159810 */ /* 0x000fce0007ffe0ff */
.L_x_206:
[----:B------:R-:W-:Y:S01]  /*7d80*/  LEA R17, R4, 0xc0800000, 0x17 ;  /* 0xc080000004117811 */ /* 0x000fe200078eb8ff */
[----:B------:R-:W-:Y:S01]  /*7d90*/  BSSY.RECONVERGENT B1, `(.L_x_211) ;  /* 0x0000036000017945 */ /* 0x000fe20003800200 */
[----:B------:R-:W-:Y:S02]  /*7da0*/  IADD3 R19, PT, PT, R19, -0x7f, RZ ;  /* 0xffffff8113137810 */ /* 0x000fe40007ffe0ff */
[----:B------:R-:W-:-:S03]  /*7db0*/  IADD3 R17, PT, PT, -R17, R18, RZ ;  /* 0x0000001211117210 */ /* 0x000fc60007ffe1ff */
[----:B------:R-:W-:Y:S01]  /*7dc0*/  IMAD R22, R19, -0x800000, R22 ;  /* 0xff80000013167824 */ /* 0x000fe200078e0216 */
[----:B------:R0:W1:Y:S02]  /*7dd0*/  MUFU.RCP R18, R17 ;  /* 0x0000001100127308 */ /* 0x0000640000001000 */
[----:B0-----:R-:W-:-:S04]  /*7de0*/  FADD.FTZ R17, -R17, -RZ ;  /* 0x800000ff11117221 */ /* 0x001fc80000010100 */
[----:B-1----:R-:W-:-:S04]  /*7df0*/  FFMA R15, R18, R17, 1 ;  /* 0x3f800000120f7423 */ /* 0x002fc80000000011 */
[----:B------:R-:W-:-:S04]  /*7e00*/  FFMA R15, R18, R15, R18 ;  /* 0x0000000f120f7223 */ /* 0x000fc80000000012 */
[----:B------:R-:W-:-:S04]  /*7e10*/  FFMA R20, R22, R15, RZ ;  /* 0x0000000f16147223 */ /* 0x000fc800000000ff */
[----:B------:R-:W-:-:S04]  /*7e20*/  FFMA R18, R17, R20, R22 ;  /* 0x0000001411127223 */ /* 0x000fc80000000016 */
[----:B------:R-:W-:-:S04]  /*7e30*/  FFMA R18, R15, R18, R20 ;  /* 0x000000120f127223 */ /* 0x000fc80000000014 */
[----:B------:R-:W-:Y:S01]  /*7e40*/  FFMA R17, R17, R18, R22 ;  /* 0x0000001211117223 */ /* 0x000fe20000000016 */
[----:B------:R-:W-:-:S03]  /*7e50*/  IADD3 R22, PT, PT, R19, 0x7f, -R4 ;  /* 0x0000007f13167810 */ /* 0x000fc60007ffe804 */
[----:B------:R-:W-:Y:S01]  /*7e60*/  FFMA R20, R15, R17, R18 ;  /* 0x000000110f147223 */ /* 0x000fe20000000012 */
[----:B------:R-:W-:-:S04]  /*7e70*/  IADD3 R21, PT, PT, R22, R21, RZ ;  /* 0x0000001516157210 */ /* 0x000fc80007ffe0ff */
[----:B------:R-:W-:-:S04]  /*7e80*/  SHF.R.U32.HI R4, RZ, 0x17, R20 ;  /* 0x00000017ff047819 */ /* 0x000fc80000011614 */
[----:B------:R-:W-:-:S04]  /*7e90*/  LOP3.LUT R4, R4, 0xff, RZ, 0xc0, !PT ;  /* 0x000000ff04047812 */ /* 0x000fc800078ec0ff */
[----:B------:R-:W-:-:S04]  /*7ea0*/  IADD3 R4, PT, PT, R4, R21, RZ ;  /* 0x0000001504047210 */ /* 0x000fc80007ffe0ff */
[----:B------:R-:W-:-:S04]  /*7eb0*/  IADD3 R19, PT, PT, R4, -0x1, RZ ;  /* 0xffffffff04137810 */ /* 0x000fc80007ffe0ff */
[----:B------:R-:W-:-:S13]  /*7ec0*/  ISETP.GE.U32.AND P0, PT, R19, 0xfe, PT ;  /* 0x000000fe1300780c */ /* 0x000fda0003f06070 */
[----:B------:R-:W-:Y:S05]  /*7ed0*/  @!P0 BRA `(.L_x_212) ;  /* 0x0000000000808947 */ /* 0x000fea0003800000 */
[----:B------:R-:W-:-:S13]  /*7ee0*/  ISETP.GT.AND P0, PT, R4, 0xfe, PT ;  /* 0x000000fe0400780c */ /* 0x000fda0003f04270 */
[----:B------:R-:W-:Y:S05]  /*7ef0*/  @P0 BRA `(.L_x_213) ;  /* 0x00000000006c0947 */ /* 0x000fea0003800000 */
[----:B------:R-:W-:-:S13]  /*7f00*/  ISETP.GE.AND P0, PT, R4, 0x1, PT ;  /* 0x000000010400780c */ /* 0x000fda0003f06270 */
[----:B------:R-:W-:Y:S05]  /*7f10*/  @P0 BRA `(.L_x_214) ;  /* 0x0000000000740947 */ /* 0x000fea0003800000 */
[----:B------:R-:W-:Y:S02]  /*7f20*/  ISETP.GE.AND P0, PT, R4, -0x18, PT ;  /* 0xffffffe80400780c */ /* 0x000fe40003f06270 */
[----:B------:R-:W-:-:S11]  /*7f30*/  LOP3.LUT R20, R20, 0x80000000, RZ, 0xc0, !PT ;  /* 0x8000000014147812 */ /* 0x000fd600078ec0ff */
[----:B------:R-:W-:Y:S05]  /*7f40*/  @!P0 BRA `(.L_x_214) ;  /* 0x0000000000688947 */ /* 0x000fea0003800000 */
[CCC-:B------:R-:W-:Y:S01]  /*7f50*/  FFMA.RZ R19, R15.reuse, R17.reuse, R18.reuse ;  /* 0x000000110f137223 */ /* 0x1c0fe2000000c012 */
[CCC-:B------:R-:W-:Y:S01]  /*7f60*/  FFMA.RP R21, R15.reuse, R17.reuse, R18.reuse ;  /* 0x000000110f157223 */ /* 0x1c0fe20000008012 */
[----:B------:R-:W-:Y:S01]  /*7f70*/  FFMA.RM R18, R15, R17, R18 ;  /* 0x000000110f127223 */ /* 0x000fe20000004012 */
[C---:B------:R-:W-:Y:S02]  /*7f80*/  IADD3 R15, PT, PT, R4.reuse, 0x20, RZ ;  /* 0x00000020040f7810 */ /* 0x040fe40007ffe0ff */
[----:B------:R-:W-:Y:S02]  /*7f90*/  LOP3.LUT R19, R19, 0x7fffff, RZ, 0xc0, !PT ;  /* 0x007fffff13137812 */ /* 0x000fe400078ec0ff */
[C---:B------:R-:W-:Y:S02]  /*7fa0*/  ISETP.NE.AND P3, PT, R4.reuse, RZ, PT ;  /* 0x000000ff0400720c */ /* 0x040fe40003f65270 */
[----:B------:R-:W-:Y:S02]  /*7fb0*/  LOP3.LUT R22, R19, 0x800000, RZ, 0xfc, !PT ;  /* 0x0080000013167812 */ /* 0x000fe400078efcff */
[----:B------:R-:W-:-:S02]  /*7fc0*/  ISETP.NE.AND P1, PT, R4, RZ, PT ;  /* 0x000000ff0400720c */ /* 0x000fc40003f25270 */
[----:B------:R-:W-:Y:S02]  /*7fd0*/  IADD3 R4, PT, PT, -R4, RZ, RZ ;  /* 0x000000ff04047210 */ /* 0x000fe40007ffe1ff */
[----:B------:R-:W-:Y:S02]  /*7fe0*/  SHF.L.U32 R15, R22, R15, RZ ;  /* 0x0000000f160f7219 */ /* 0x000fe400000006ff */
[----:B------:R-:W-:Y:S02]  /*7ff0*/  FSETP.NEU.FTZ.AND P0, PT, R21, R18, PT ;  /* 0x000000121500720b */ /* 0x000fe40003f1d000 */
[----:B------:R-:W-:Y:S02]  /*8000*/  SEL R17, R4, RZ, P3 ;  /* 0x000000ff04117207 */ /* 0x000fe40001800000 */
[----:B------:R-:W-:Y:S02]  /*8010*/  ISETP.NE.AND P1, PT, R15, RZ, P1 ;  /* 0x000000ff0f00720c */ /* 0x000fe40000f25270 */
[----:B------:R-:W-:-:S02]  /*8020*/  SHF.R.U32.HI R17, RZ, R17, R22 ;  /* 0x00000011ff117219 */ /* 0x000fc40000011616 */
[----:B------:R-:W-:Y:S02]  /*8030*/  PLOP3.LUT P0, PT, P0, P1, PT, 0xf8, 0x8f ;  /* 0x00000000008f781c */ /* 0x000fe40000703f70 */
[----:B------:R-:W-:Y:S02]  /*8040*/  SHF.R.U32.HI R15, RZ, 0x1, R17 ;  /* 0x00000001ff0f7819 */ /* 0x000fe40000011611 */
[----:B------:R-:W-:-:S04]  /*8050*/  SEL R4, RZ, 0x1, !P0 ;  /* 0x00000001ff047807 */ /* 0x000fc80004000000 */
[----:B------:R-:W-:-:S04]  /*8060*/  LOP3.LUT R4, R4, 0x1, R15, 0xf8, !PT ;  /* 0x0000000104047812 */ /* 0x000fc800078ef80f */
[----:B------:R-:W-:-:S04]  /*8070*/  LOP3.LUT R4, R4, R17, RZ, 0xc0, !PT ;  /* 0x0000001104047212 */ /* 0x000fc800078ec0ff */
[----:B------:R-:W-:-:S04]  /*8080*/  IADD3 R15, PT, PT, R15, R4, RZ ;  /* 0x000000040f0f7210 */ /* 0x000fc80007ffe0ff */
[----:B------:R-:W-:Y:S01]  /*8090*/  LOP3.LUT R20, R15, R20, RZ, 0xfc, !PT ;  /* 0x000000140f147212 */ /* 0x000fe200078efcff */
[----:B------:R-:W-:Y:S06]  /*80a0*/  BRA `(.L_x_214) ;  /* 0x0000000000107947 */ /* 0x000fec0003800000 */
.L_x_213:
[----:B------:R-:W-:-:S04]  /*80b0*/  LOP3.LUT R20, R20, 0x80000000, RZ, 0xc0, !PT ;  /* 0x8000000014147812 */ /* 0x000fc800078ec0ff */
[----:B------:R-:W-:Y:S01]  /*80c0*/  LOP3.LUT R20, R20, 0x7f800000, RZ, 0xfc, !PT ;  /* 0x7f80000014147812 */ /* 0x000fe200078efcff */
[----:B------:R-:W-:Y:S06]  /*80d0*/  BRA `(.L_x_214) ;  /* 0x0000000000047947 */ /* 0x000fec0003800000 */
.L_x_212:
[----:B------:R-:W-:-:S07]  /*80e0*/  LEA R20, R21, R20, 0x17 ;  /* 0x0000001415147211 */ /* 0x000fce00078eb8ff */
.L_x_214:
[----:B------:R-:W-:Y:S05]  /*80f0*/  BSYNC.RECONVERGENT B1 ;  /* 0x0000000000017941 */ /* 0x000fea0003800200 */
.L_x_211:
[----:B------:R-:W-:Y:S01]  /*8100*/  MOV R4, R20 ;  /* 0x0000001400047202 */ /* 0x000fe20000000f00 */
[----:B------:R-:W-:Y:S06]  /*8110*/  BRA `(.L_x_215) ;  /* 0x0000000000207947 */ /* 0x000fec0003800000 */
.L_x_210:
[----:B------:R-:W-:-:S04]  /*8120*/  LOP3.LUT R18, R18, 0x80000000, R22, 0x48, !PT ;  /* 0x8000000012127812 */ /* 0x000fc800078e4816 */
[----:B------:R-:W-:Y:S01]  /*8130*/  LOP3.LUT R4, R18, 0x7f800000, RZ, 0xfc, !PT ;  /* 0x7f80000012047812 */ /* 0x000fe200078efcff */
[----:B------:R-:W-:Y:S06]  /*8140*/  BRA `(.L_x_215) ;  /* 0x0000000000147947 */ /* 0x000fec0003800000 */
.L_x_209:
[----:B------:R-:W-:Y:S01]  /*8150*/  LOP3.LUT R4, R18, 0x80000000, R22, 0x48, !PT ;  /* 0x8000000012047812 */ /* 0x000fe200078e4816 */
[----:B------:R-:W-:Y:S06]  /*8160*/  BRA `(.L_x_215) ;  /* 0x00000000000c7947 */ /* 0x000fec0003800000 */
.L_x_208:
[----:B------:R-:W0:Y:S01]  /*8170*/  MUFU.RSQ R4, -QNAN ;  /* 0xffc0000000047908 */ /* 0x000e220000001400 */
[----:B------:R-:W-:Y:S05]  /*8180*/  BRA `(.L_x_215) ;  /* 0x0000000000047947 */ /* 0x000fea0003800000 */
.L_x_207:
[----:B------:R-:W-:-:S07]  /*8190*/  FADD.FTZ R4, R22, R18 ;  /* 0x0000001216047221 */ /* 0x000fce0000010000 */
.L_x_215:
[----:B------:R-:W-:Y:S05]  /*81a0*/  BSYNC.RECONVERGENT B0 ;  /* 0x0000000000007941 */ /* 0x000fea0003800200 */
.L_x_205:
[----:B------:R-:W-:-:S04]  /*81b0*/  HFMA2 R17, -RZ, RZ, 0, 0 ;  /* 0x00000000ff117431 */ /* 0x000fc800000001ff */
[----:B0-----:R-:W-:Y:S05]  /*81c0*/  RET.REL.NODEC R16 `(_Z26klein_layer_forward_kernelPfPKfS1_ffii) ;  /* 0xffffff7c108c7950 */ /* 0x001fea0003c3ffff */
.L_x_216:
        /* <DEDUP_REMOVED lines=11> */
.L_x_262:


//--------------------- .text._Z21klein_distance_kernelPfPKfS1_fii --------------------------
	.section	.text._Z21klein_distance_kernelPfPKfS1_fii,"ax",@progbits
	.align	128
        .global         _Z21klein_distance_kernelPfPKfS1_fii
        .type           _Z21klein_distance_kernelPfPKfS1_fii,@function
        .size           _Z21klein_distance_kernelPfPKfS1_fii,(.L_x_264 - _Z21klein_distance_kernelPfPKfS1_fii)
        .other          _Z21klein_distance_kernelPfPKfS1_fii,@"STO_CUDA_ENTRY STV_DEFAULT"
_Z21klein_distance_kernelPfPKfS1_fii:
.text._Z21klein_distance_kernelPfPKfS1_fii:
        /* <DEDUP_REMOVED lines=8> */
[----:B------:R-:W0:Y:S01]  /*0080*/  LDCU UR4, c[0x0][0x3a0] ;  /* 0x00007400ff0477ac */ /* 0x000e220008000800 */
[----:B------:R-:W-:Y:S01]  /*0090*/  HFMA2 R0, -RZ, RZ, 0, 0 ;  /* 0x00000000ff007431 */ /* 0x000fe200000001ff */
[----:B------:R-:W1:Y:S01]  /*00a0*/  LDCU.64 UR6, c[0x0][0x388] ;  /* 0x00007100ff0677ac */ /* 0x000e620008000a00 */
[----:B------:R-:W2:Y:S01]  /*00b0*/  LDCU.64 UR8, c[0x0][0x358] ;  /* 0x00006b00ff0877ac */ /* 0x000ea20008000a00 */
[----:B0-----:R-:W-:Y:S01]  /*00c0*/  IMAD R7, R6, UR4, RZ ;  /* 0x0000000406077c24 */ /* 0x001fe2000f8e02ff */
[----:B------:R-:W-:-:S03]  /*00d0*/  UISETP.GE.AND UP0, UPT, UR4, 0x1, UPT ;  /* 0x000000010400788c */ /* 0x000fc6000bf06270 */
[----:B------:R-:W-:Y:S01]  /*00e0*/  IMAD.WIDE R2, R7, 0x4, RZ ;  /* 0x0000000407027825 */ /* 0x000fe200078e02ff */
[----:B------:R-:W-:Y:S02]  /*00f0*/  SHF.R.S32.HI R10, RZ, 0x1f, R7 ;  /* 0x0000001fff0a7819 */ /* 0x000fe40000011407 */
[----:B-1----:R-:W-:-:S04]  /*0100*/  IADD3 R4, P0, PT, R2, UR6, RZ ;  /* 0x0000000602047c10 */ /* 0x002fc8000ff1e0ff */
[----:B------:R-:W-:Y:S01]  /*0110*/  IADD3.X R5, PT, PT, R3, UR7, RZ, P0, !PT ;  /* 0x0000000703057c10 */ /* 0x000fe200087fe4ff */
[----:B--2---:R-:W-:Y:S08]  /*0120*/  BRA.U !UP0, `(.L_x_217) ;  /* 0x0000000508987547 */ /* 0x004ff0000b800000 */
[----:B------:R-:W-:Y:S01]  /*0130*/  UISETP.GE.U32.AND UP1, UPT, UR4, 0x10, UPT ;  /* 0x000000100400788c */ /* 0x000fe2000bf26070 */
[----:B------:R-:W-:Y:S01]  /*0140*/  MOV R0, RZ ;  /* 0x000000ff00007202 */ /* 0x000fe20000000f00 */
[----:B------:R-:W-:Y:S01]  /*0150*/  ULOP3.LUT UR5, UR4, 0xf, URZ, 0xc0, !UPT ;  /* 0x0000000f04057892 */ /* 0x000fe2000f8ec0ff */
[----:B------:R-:W-:-:S03]  /*0160*/  MOV R11, RZ ;  /* 0x000000ff000b7202 */ /* 0x000fc60000000f00 */
[----:B------:R-:W-:-:S03]  /*0170*/  UISETP.NE.AND UP0, UPT, UR5, URZ, UPT ;  /* 0x000000ff0500728c */ /* 0x000fc6000bf05270 */
[----:B------:R-:W-:Y:S08]  /*0180*/  BRA.U !UP1, `(.L_x_218) ;  /* 0x0000000109ac7547 */ /* 0x000ff0000b800000 */
[----:B------:R-:W-:Y:S01]  /*0190*/  ULOP3.LUT UR4, UR4, 0x7ffffff0, URZ, 0xc0, !UPT ;  /* 0x7ffffff004047892 */ /* 0x000fe2000f8ec0ff */
[----:B------:R-:W-:Y:S02]  /*01a0*/  IADD3 R8, P0, PT, R4, 0x20, RZ ;  /* 0x0000002004087810 */ /* 0x000fe40007f1e0ff */
[----:B------:R-:W-:Y:S01]  /*01b0*/  MOV R0, RZ ;  /* 0x000000ff00007202 */ /* 0x000fe20000000f00 */
[----:B------:R-:W-:Y:S01]  /*01c0*/  UIADD3 UR6, UPT, UPT, -UR4, URZ, URZ ;  /* 0x000000ff04067290 */ /* 0x000fe2000fffe1ff */
[----:B------:R-:W-:Y:S02]  /*01d0*/  IADD3.X R9, PT, PT, RZ, R5, RZ, P0, !PT ;  /* 0x00000005ff097210 */ /* 0x000fe400007fe4ff */
[----:B------:R-:W-:-:S09]  /*01e0*/  MOV R11, UR4 ;  /* 0x00000004000b7c02 */ /* 0x000fd20008000f00 */
.L_x_219:
        /* <DEDUP_REMOVED lines=15> */
[----:B--2---:R-:W-:-:S03]  /*02e0*/  FFMA R25, R25, R25, R0 ;  /* 0x0000001919197223 */ /* 0x004fc60000000000 */
[----:B------:R0:W2:Y:S01]  /*02f0*/  LDG.E R0, desc[UR8][R8.64+0x1c] ;  /* 0x00001c0808007981 */ /* 0x0000a2000c1e1900 */
[----:B------:R-:W-:Y:S01]  /*0300*/  UIADD3 UR6, UPT, UPT, UR6, 0x10, URZ ;  /* 0x0000001006067890 */ /* 0x000fe2000fffe0ff */
[----:B---3--:R-:W-:-:S03]  /*0310*/  FFMA R25, R24, R24, R25 ;  /* 0x0000001818197223 */ /* 0x008fc60000000019 */
[----:B------:R-:W-:Y:S01]  /*0320*/  UISETP.NE.AND UP1, UPT, UR6, URZ, UPT ;  /* 0x000000ff0600728c */ /* 0x000fe2000bf25270 */
[----:B----4-:R-:W-:-:S04]  /*0330*/  FFMA R26, R26, R26, R25 ;  /* 0x0000001a1a1a7223 */ /* 0x010fc80000000019 */
[----:B-----5:R-:W-:Y:S01]  /*0340*/  FFMA R23, R23, R23, R26 ;  /* 0x0000001717177223 */ /* 0x020fe2000000001a */
[----:B0-----:R-:W-:-:S03]  /*0350*/  IADD3 R8, P0, PT, R8, 0x40, RZ ;  /* 0x0000004008087810 */ /* 0x001fc60007f1e0ff */
[----:B------:R-:W-:Y:S01]  /*0360*/  FFMA R22, R22, R22, R23 ;  /* 0x0000001616167223 */ /* 0x000fe20000000017 */
[----:B------:R-:W-:-:S03]  /*0370*/  IADD3.X R9, PT, PT, RZ, R9, RZ, P0, !PT ;  /* 0x00000009ff097210 */ /* 0x000fc600007fe4ff */
        /* <DEDUP_REMOVED lines=10> */
[----:B--2---:R-:W-:Y:S01]  /*0420*/  FFMA R0, R0, R0, R13 ;  /* 0x0000000000007223 */ /* 0x004fe2000000000d */
[----:B------:R-:W-:Y:S06]  /*0430*/  BRA.U UP1, `(.L_x_219) ;  /* 0xfffffffd016c7547 */ /* 0x000fec000b83ffff */
.L_x_218:
[----:B------:R-:W-:Y:S05]  /*0440*/  BRA.U !UP0, `(.L_x_217) ;  /* 0x0000000108d07547 */ /* 0x000fea000b800000 */
[----:B------:R-:W0:Y:S01]  /*0450*/  LDCU UR4, c[0x0][0x3a0] ;  /* 0x00007400ff0477ac */ /* 0x000e220008000800 */
[----:B------:R-:W-:Y:S02]  /*0460*/  UISETP.GE.U32.AND UP0, UPT, UR5, 0x8, UPT ;  /* 0x000000080500788c */ /* 0x000fe4000bf06070 */
[----:B0-----:R-:W-:-:S04]  /*0470*/  ULOP3.LUT UR6, UR4, 0x7, URZ, 0xc0, !UPT ;  /* 0x0000000704067892 */ /* 0x001fc8000f8ec0ff */
        /* <DEDUP_REMOVED lines=20> */
.L_x_220:
        /* <DEDUP_REMOVED lines=15> */
.L_x_221:
[----:B------:R-:W-:Y:S05]  /*06b0*/  BRA.U !UP1, `(.L_x_217) ;  /* 0x0000000109347547 */ /* 0x000fea000b800000 */
[----:B------:R-:W0:Y:S01]  /*06c0*/  LDCU.64 UR6, c[0x0][0x388] ;  /* 0x00007100ff0677ac */ /* 0x000e220008000a00 */
[----:B------:R-:W-:Y:S01]  /*06d0*/  IMAD.WIDE.U32 R8, R11, 0x4, R2 ;  /* 0x000000040b087825 */ /* 0x000fe200078e0002 */
[----:B------:R-:W-:Y:S02]  /*06e0*/  UIADD3 UR4, UPT, UPT, -UR4, URZ, URZ ;  /* 0x000000ff04047290 */ /* 0x000fe4000fffe1ff */
[----:B0-----:R-:W-:-:S04]  /*06f0*/  IADD3 R8, P0, PT, R8, UR6, RZ ;  /* 0x0000000608087c10 */ /* 0x001fc8000ff1e0ff */
[----:B------:R-:W-:-:S09]  /*0700*/  IADD3.X R11, PT, PT, R9, UR7, RZ, P0, !PT ;  /* 0x00000007090b7c10 */ /* 0x000fd200087fe4ff */
.L_x_222:
        /* <DEDUP_REMOVED lines=8> */
.L_x_217:
[----:B------:R-:W0:Y:S01]  /*0790*/  LDCU UR4, c[0x0][0x3a0] ;  /* 0x00007400ff0477ac */ /* 0x000e220008000800 */
[----:B------:R-:W1:Y:S01]  /*07a0*/  LDCU.64 UR6, c[0x0][0x390] ;  /* 0x00007200ff0677ac */ /* 0x000e620008000a00 */
[----:B0-----:R-:W-:Y:S01]  /*07b0*/  UISETP.GE.AND UP0, UPT, UR4, 0x1, UPT ;  /* 0x000000010400788c */ /* 0x001fe2000bf06270 */
[----:B-1----:R-:W-:-:S04]  /*07c0*/  LEA R8, P0, R7, UR6, 0x2 ;  /* 0x0000000607087c11 */ /* 0x002fc8000f8010ff */
[----:B------:R-:W-:Y:S02]  /*07d0*/  LEA.HI.X R9, R7, UR7, R10, 0x2, P0 ;  /* 0x0000000707097c11 */ /* 0x000fe400080f140a */
[----:B------:R-:W-:Y:S02]  /*07e0*/  MOV R7, RZ ;  /* 0x000000ff00077202 */ /* 0x000fe40000000f00 */
[----:B------:R-:W-:Y:S05]  /*07f0*/  BRA.U !UP0, `(.L_x_223) ;  /* 0x0000000508a07547 */ /* 0x000fea000b800000 */
[----:B------:R-:W-:Y:S01]  /*0800*/  UISETP.GE.U32.AND UP1, UPT, UR4, 0x10, UPT ;  /* 0x000000100400788c */ /* 0x000fe2000bf26070 */
[----:B------:R-:W-:Y:S01]  /*0810*/  HFMA2 R7, -RZ, RZ, 0, 0 ;  /* 0x00000000ff077431 */ /* 0x000fe200000001ff */
[----:B------:R-:W-:Y:S01]  /*0820*/  ULOP3.LUT UR10, UR4, 0xf, URZ, 0xc0, !UPT ;  /* 0x0000000f040a7892 */ /* 0x000fe2000f8ec0ff */
[----:B------:R-:W-:-:S03]  /*0830*/  MOV R13, RZ ;  /* 0x000000ff000d7202 */ /* 0x000fc60000000f00 */
[----:B------:R-:W-:-:S03]  /*0840*/  UISETP.NE.AND UP0, UPT, UR10, URZ, UPT ;  /* 0x000000ff0a00728c */ /* 0x000fc6000bf05270 */
[----:B------:R-:W-:Y:S08]  /*0850*/  BRA.U !UP1, `(.L_x_224) ;  /* 0x0000000109b07547 */ /* 0x000ff0000b800000 */
[----:B------:R-:W-:Y:S01]  /*0860*/  IADD3 R10, P0, PT, R2, UR6, RZ ;  /* 0x00000006020a7c10 */ /* 0x000fe2000ff1e0ff */
[----:B------:R-:W-:Y:S01]  /*0870*/  ULOP3.LUT UR4, UR4, 0x7ffffff0, URZ, 0xc0, !UPT ;  /* 0x7ffffff004047892 */ /* 0x000fe2000f8ec0ff */
[----:B------:R-:W-:Y:S02]  /*0880*/  MOV R7, RZ ;  /* 0x000000ff00077202 */ /* 0x000fe40000000f00 */
[----:B------:R-:W-:Y:S01]  /*0890*/  IADD3 R10, P1, PT, R10, 0x20, RZ ;  /* 0x000000200a0a7810 */ /* 0x000fe20007f3e0ff */
[----:B------:R-:W-:Y:S02]  /*08a0*/  UIADD3 UR5, UPT, UPT, -UR4, URZ, URZ ;  /* 0x000000ff04057290 */ /* 0x000fe4000fffe1ff */
[----:B------:R-:W-:Y:S02]  /*08b0*/  MOV R13, UR4 ;  /* 0x00000004000d7c02 */ /* 0x000fe40008000f00 */
[----:B------:R-:W-:-:S08]  /*08c0*/  IADD3.X R11, PT, PT, RZ, UR7, R3, P1, P0 ;  /* 0x00000007ff0b7c10 */ /* 0x000fd00008fe0403 */
.L_x_225:
        /* <DEDUP_REMOVED lines=15> */
[----:B------:R-:W2:Y:S01]  /*09c0*/  LDG.E R7, desc[UR8][R10.64+0x18] ;  /* 0x000018080a077981 */ /* 0x000ea2000c1e1900 */
[----:B---3--:R-:W-:-:S03]  /*09d0*/  FFMA R27, R25, R25, R26 ;  /* 0x00000019191b7223 */ /* 0x008fc6000000001a */
[----:B------:R0:W3:Y:S01]  /*09e0*/  LDG.E R25, desc[UR8][R10.64+0x1c] ;  /* 0x00001c080a197981 */ /* 0x0000e2000c1e1900 */
[----:B------:R-:W-:Y:S01]  /*09f0*/  UIADD3 UR5, UPT, UPT, UR5, 0x10, URZ ;  /* 0x0000001005057890 */ /* 0x000fe2000fffe0ff */
[----:B----4-:R-:W-:-:S03]  /*0a00*/  FFMA R24, R24, R24, R27 ;  /* 0x0000001818187223 */ /* 0x010fc6000000001b */
[----:B------:R-:W-:Y:S01]  /*0a10*/  UISETP.NE.AND UP1, UPT, UR5, URZ, UPT ;  /* 0x000000ff0500728c */ /* 0x000fe2000bf25270 */
[----:B-----5:R-:W-:-:S04]  /*0a20*/  FFMA R23, R23, R23, R24 ;  /* 0x0000001717177223 */ /* 0x020fc80000000018 */
[----:B------:R-:W-:Y:S01]  /*0a30*/  FFMA R22, R22, R22, R23 ;  /* 0x0000001616167223 */ /* 0x000fe20000000017 */
        /* <DEDUP_REMOVED lines=11> */
[----:B--2---:R-:W-:-:S04]  /*0af0*/  FFMA R12, R7, R7, R12 ;  /* 0x00000007070c7223 */ /* 0x004fc8000000000c */
[----:B---3--:R-:W-:Y:S01]  /*0b00*/  FFMA R7, R25, R25, R12 ;  /* 0x0000001919077223 */ /* 0x008fe2000000000c */
[----:B------:R-:W-:Y:S06]  /*0b10*/  BRA.U UP1, `(.L_x_225) ;  /* 0xfffffffd016c7547 */ /* 0x000fec000b83ffff */
.L_x_224:
        /* <DEDUP_REMOVED lines=24> */
.L_x_226:
        /* <DEDUP_REMOVED lines=15> */
.L_x_227:
[----:B------:R-:W-:Y:S05]  /*0d90*/  BRA.U !UP1, `(.L_x_223) ;  /* 0x0000000109387547 */ /* 0x000fea000b800000 */
[----:B------:R-:W0:Y:S01]  /*0da0*/  LDCU.64 UR6, c[0x0][0x390] ;  /* 0x00007200ff0677ac */ /* 0x000e220008000a00 */
[----:B------:R-:W-:Y:S01]  /*0db0*/  IMAD.WIDE.U32 R10, R13, 0x4, R2 ;  /* 0x000000040d0a7825 */ /* 0x000fe200078e0002 */
[----:B------:R-:W-:Y:S02]  /*0dc0*/  UIADD3 UR4, UPT, UPT, -UR4, URZ, URZ ;  /* 0x000000ff04047290 */ /* 0x000fe4000fffe1ff */
[----:B0-----:R-:W-:-:S04]  /*0dd0*/  IADD3 R12, P0, PT, R10, UR6, RZ ;  /* 0x000000060a0c7c10 */ /* 0x001fc8000ff1e0ff */
[----:B------:R-:W-:-:S09]  /*0de0*/  IADD3.X R13, PT, PT, R11, UR7, RZ, P0, !PT ;  /* 0x000000070b0d7c10 */ /* 0x000fd200087fe4ff */
.L_x_228:
[----:B------:R-:W-:Y:S02]  /*0df0*/  MOV R10, R12 ;  /* 0x0000000c000a7202 */ /* 0x000fe40000000f00 */
[----:B------:R-:W-:-:S05]  /*0e00*/  MOV R11, R13 ;  /* 0x0000000d000b7202 */ /* 0x000fca0000000f00 */
[----:B------:R-:W2:Y:S01]  /*0e10*/  LDG.E R10, desc[UR8][R10.64] ;  /* 0x000000080a0a7981 */ /* 0x000ea2000c1e1900 */
[----:B------:R-:W-:Y:S01]  /*0e20*/  UIADD3 UR4, UPT, UPT, UR4, 0x1, URZ ;  /* 0x0000000104047890 */ /* 0x000fe2000fffe0ff */
[----:B------:R-:W-:-:S03]  /*0e30*/  IADD3 R12, P0, PT, R12, 0x4, RZ ;  /* 0x000000040c0c7810 */ /* 0x000fc60007f1e0ff */
[----:B------:R-:W-:Y:S01]  /*0e40*/  UISETP.NE.AND UP0, UPT, UR4, URZ, UPT ;  /* 0x000000ff0400728c */ /* 0x000fe2000bf05270 */
[----:B------:R-:W-:Y:S01]  /*0e50*/  IADD3.X R13, PT, PT, RZ, R13, RZ, P0, !PT ;  /* 0x0000000dff0d7210 */ /* 0x000fe200007fe4ff */
[----:B--2---:R-:W-:-:S07]  /*0e60*/  FFMA R7, R10, R10, R7 ;  /* 0x0000000a0a077223 */ /* 0x004fce0000000007 */
[----:B------:R-:W-:Y:S05]  /*0e70*/  BRA.U UP0, `(.L_x_228) ;  /* 0xfffffffd00dc7547 */ /* 0x000fea000b83ffff */
.L_x_223:
[----:B------:R-:W0:Y:S01]  /*0e80*/  LDCU UR4, c[0x0][0x3a0] ;  /* 0x00007400ff0477ac */ /* 0x000e220008000800 */
[----:B------:R-:W-:Y:S01]  /*0e90*/  HFMA2 R14, -RZ, RZ, 0, 0 ;  /* 0x00000000ff0e7431 */ /* 0x000fe200000001ff */
[----:B0-----:R-:W-:-:S09]  /*0ea0*/  UISETP.GE.AND UP0, UPT, UR4, 0x1, UPT ;  /* 0x000000010400788c */ /* 0x001fd2000bf06270 */
[----:B------:R-:W-:Y:S05]  /*0eb0*/  BRA.U !UP0, `(.L_x_229) ;  /* 0x0000000908547547 */ /* 0x000fea000b800000 */
[----:B------:R-:W-:Y:S01]  /*0ec0*/  UISETP.GE.U32.AND UP1, UPT, UR4, 0x10, UPT ;  /* 0x000000100400788c */ /* 0x000fe2000bf26070 */
[----:B------:R-:W-:Y:S01]  /*0ed0*/  CS2R R14, SRZ ;  /* 0x00000000000e7805 */ /* 0x000fe2000001ff00 */
[----:B------:R-:W-:-:S04]  /*0ee0*/  ULOP3.LUT UR6, UR4, 0xf, URZ, 0xc0, !UPT ;  /* 0x0000000f04067892 */ /* 0x000fc8000f8ec0ff */
[----:B------:R-:W-:-:S03]  /*0ef0*/  UISETP.NE.AND UP0, UPT, UR6, URZ, UPT ;  /* 0x000000ff0600728c */ /* 0x000fc6000bf05270 */
[----:B------:R-:W-:Y:S08]  /*0f00*/  BRA.U !UP1, `(.L_x_230) ;  /* 0x00000005091c7547 */ /* 0x000ff0000b800000 */
[----:B------:R-:W0:Y:S01]  /*0f10*/  LDCU.64 UR10, c[0x0][0x388] ;  /* 0x00007100ff0a77ac */ /* 0x000e220008000a00 */
[----:B------:R-:W-:Y:S02]  /*0f20*/  IADD3 R18, P0, PT, R2, 0x20, RZ ;  /* 0x0000002002127810 */ /* 0x000fe40007f1e0ff */
[----:B------:R-:W-:Y:S01]  /*0f30*/  MOV R14, RZ ;  /* 0x000000ff000e7202 */ /* 0x000fe20000000f00 */
[----:B------:R-:W1:Y:S01]  /*0f40*/  LDCU.64 UR12, c[0x0][0x390] ;  /* 0x00007200ff0c77ac */ /* 0x000e620008000a00 */
[----:B------:R-:W-:Y:S01]  /*0f50*/  IADD3.X R19, PT, PT, RZ, R3, RZ, P0, !PT ;  /* 0x00000003ff137210 */ /* 0x000fe200007fe4ff */
[----:B------:R-:W-:-:S04]  /*0f60*/  ULOP3.LUT UR7, UR4, 0x7ffffff0, URZ, 0xc0, !UPT ;  /* 0x7ffffff004077892 */ /* 0x000fc8000f8ec0ff */
[----:B------:R-:W-:Y:S02]  /*0f70*/  UIADD3 UR5, UPT, UPT, -UR7, URZ, URZ ;  /* 0x000000ff07057290 */ /* 0x000fe4000fffe1ff */
[----:B------:R-:W-:Y:S02]  /*0f80*/  MOV R15, UR7 ;  /* 0x00000007000f7c02 */ /* 0x000fe40008000f00 */
[C---:B0-----:R-:W-:Y:S02]  /*0f90*/  IADD3 R20, P1, PT, R18.reuse, UR10, RZ ;  /* 0x0000000a12147c10 */ /* 0x041fe4000ff3e0ff */
[----:B-1----:R-:W-:Y:S02]  /*0fa0*/  IADD3 R18, P0, PT, R18, UR12, RZ ;  /* 0x0000000c12127c10 */ /* 0x002fe4000ff1e0ff */
[C---:B------:R-:W-:Y:S02]  /*0fb0*/  IADD3.X R21, PT, PT, R19.reuse, UR11, RZ, P1, !PT ;  /* 0x0000000b13157c10 */ /* 0x040fe40008ffe4ff */
[----:B------:R-:W-:-:S09]  /*0fc0*/  IADD3.X R19, PT, PT, R19, UR13, RZ, P0, !PT ;  /* 0x0000000d13137c10 */ /* 0x000fd200087fe4ff */
.L_x_231:
[----:B------:R-:W-:Y:S02]  /*0fd0*/  MOV R10, R20 ;  /* 0x00000014000a7202 */ /* 0x000fe40000000f00 */
[----:B------:R-:W-:Y:S02]  /*0fe0*/  MOV R11, R21 ;  /* 0x00000015000b7202 */ /* 0x000fe40000000f00 */
[----:B------:R-:W-:Y:S02]  /*0ff0*/  MOV R12, R18 ;  /* 0x00000012000c7202 */ /* 0x000fe40000000f00 */
[----:B------:R-:W-:Y:S01]  /*1000*/  MOV R13, R19 ;  /* 0x00000013000d7202 */ /* 0x000fe20000000f00 */
[----:B------:R-:W2:Y:S04]  /*1010*/  LDG.E R23, desc[UR8][R10.64+-0x20] ;  /* 0xffffe0080a177981 */ /* 0x000ea8000c1e1900 */
[----:B------:R-:W2:Y:S04]  /*1020*/  LDG.E R20, desc[UR8][R12.64+-0x20] ;  /* 0xffffe0080c147981 */ /* 0x000ea8000c1e1900 */
[----:B------:R-:W3:Y:S04]  /*1030*/  LDG.E R27, desc[UR8][R10.64+-0x1c] ;  /* 0xffffe4080a1b7981 */ /* 0x000ee8000c1e1900 */
[----:B------:R-:W3:Y:S04]  /*1040*/  LDG.E R26, desc[UR8][R12.64+-0x1c] ;  /* 0xffffe4080c1a7981 */ /* 0x000ee8000c1e1900 */
[----:B------:R-:W4:Y:S04]  /*1050*/  LDG.E R18, desc[UR8][R10.64+-0x18] ;  /* 0xffffe8080a127981 */ /* 0x000f28000c1e1900 */
[----:B------:R-:W4:Y:S04]  /*1060*/  LDG.E R21, desc[UR8][R12.64+-0x18] ;  /* 0xffffe8080c157981 */ /* 0x000f28000c1e1900 */
        /* <DEDUP_REMOVED lines=9> */
[----:B------:R-:W2:Y:S01]  /*1100*/  LDG.E R20, desc[UR8][R10.64+-0x8] ;  /* 0xfffff8080a147981 */ /* 0x000ea2000c1e1900 */
[----:B----4-:R-:W-:-:S03]  /*1110*/  FFMA R14, R18, R21, R27 ;  /* 0x00000015120e7223 */ /* 0x010fc6000000001b */
[----:B------:R-:W3:Y:S04]  /*1120*/  LDG.E R18, desc[UR8][R10.64+-0x4] ;  /* 0xfffffc080a127981 */ /* 0x000ee8000c1e1900 */
[----:B------:R-:W3:Y:S01]  /*1130*/  LDG.E R21, desc[UR8][R12.64+-0x4] ;  /* 0xfffffc080c157981 */ /* 0x000ee2000c1e1900 */
[----:B-----5:R-:W-:-:S03]  /*1140*/  FFMA R14, R19, R16, R14 ;  /* 0x00000010130e7223 */ /* 0x020fc6000000000e */
[----:B------:R-:W4:Y:S04]  /*1150*/  LDG.E R16, desc[UR8][R10.64] ;  /* 0x000000080a107981 */ /* 0x000f28000c1e1900 */
[----:B------:R-:W4:Y:S01]  /*1160*/  LDG.E R19, desc[UR8][R12.64] ;  /* 0x000000080c137981 */ /* 0x000f22000c1e1900 */
[----:B------:R-:W-:-:S03]  /*1170*/  FFMA R27, R17, R24, R14 ;  /* 0x00000018111b7223 */ /* 0x000fc6000000000e */
[----:B------:R-:W5:Y:S04]  /*1180*/  LDG.E R17, desc[UR8][R10.64+0x4] ;  /* 0x000004080a117981 */ /* 0x000f68000c1e1900 */
[----:B------:R-:W5:Y:S01]  /*1190*/  LDG.E R14, desc[UR8][R12.64+0x4] ;  /* 0x000004080c0e7981 */ /* 0x000f62000c1e1900 */
[----:B------:R-:W-:-:S03]  /*11a0*/  FFMA R27, R22, R25, R27 ;  /* 0x00000019161b7223 */ /* 0x000fc6000000001b */
[----:B------:R-:W5:Y:S04]  /*11b0*/  LDG.E R22, desc[UR8][R10.64+0x8] ;  /* 0x000008080a167981 */ /* 0x000f68000c1e1900 */
[----:B------:R-:W5:Y:S01]  /*11c0*/  LDG.E R25, desc[UR8][R12.64+0x8] ;  /* 0x000008080c197981 */ /* 0x000f62000c1e1900 */
[----:B--2---:R-:W-:-:S03]  /*11d0*/  FFMA R27, R20, R23, R27 ;  /* 0x00000017141b7223 */ /* 0x004fc6000000001b */
[----:B------:R-:W2:Y:S04]  /*11e0*/  LDG.E R23, desc[UR8][R10.64+0xc] ;  /* 0x00000c080a177981 */ /* 0x000ea8000c1e1900 */
[----:B------:R-:W2:Y:S01]  /*11f0*/  LDG.E R20, desc[UR8][R12.64+0xc] ;  /* 0x00000c080c147981 */ /* 0x000ea2000c1e1900 */
[----:B---3--:R-:W-:-:S03]  /*1200*/  FFMA R27, R18, R21, R27 ;  /* 0x00000015121b7223 */ /* 0x008fc6000000001b */
[----:B------:R-:W3:Y:S04]  /*1210*/  LDG.E R18, desc[UR8][R10.64+0x10] ;  /* 0x000010080a127981 */ /* 0x000ee8000c1e1900 */
[----:B------:R-:W3:Y:S01]  /*1220*/  LDG.E R21, desc[UR8][R12.64+0x10] ;  /* 0x000010080c157981 */ /* 0x000ee2000c1e1900 */
[----:B----4-:R-:W-:-:S03]  /*1230*/  FFMA R24, R16, R19, R27 ;  /* 0x0000001310187223 */ /* 0x010fc6000000001b */
[----:B------:R-:W4:Y:S04]  /*1240*/  LDG.E R16, desc[UR8][R10.64+0x14] ;  /* 0x000014080a107981 */ /* 0x000f28000c1e1900 */
[----:B------:R-:W4:Y:S01]  /*1250*/  LDG.E R19, desc[UR8][R12.64+0x14] ;  /* 0x000014080c137981 */ /* 0x000f22000c1e1900 */
[----:B-----5:R-:W-:-:S03]  /*1260*/  FFMA R27, R17, R14, R24 ;  /* 0x0000000e111b7223 */ /* 0x020fc60000000018 */
[----:B------:R-:W5:Y:S04]  /*1270*/  LDG.E R17, desc[UR8][R10.64+0x18] ;  /* 0x000018080a117981 */ /* 0x000f68000c1e1900 */
[----:B------:R-:W5:Y:S01]  /*1280*/  LDG.E R14, desc[UR8][R12.64+0x18] ;  /* 0x000018080c0e7981 */ /* 0x000f62000c1e1900 */
[----:B------:R-:W-:-:S03]  /*1290*/  FFMA R24, R22, R25, R27 ;  /* 0x0000001916187223 */ /* 0x000fc6000000001b */
[----:B------:R-:W5:Y:S04]  /*12a0*/  LDG.E R22, desc[UR8][R10.64+0x1c] ;  /* 0x00001c080a167981 */ /* 0x000f68000c1e1900 */
[----:B------:R-:W5:Y:S01]  /*12b0*/  LDG.E R25, desc[UR8][R12.64+0x1c] ;  /* 0x00001c080c197981 */ /* 0x000f62000c1e1900 */
[----:B------:R-:W-:-:S04]  /*12c0*/  UIADD3 UR5, UPT, UPT, UR5, 0x10, URZ ;  /* 0x0000001005057890 */ /* 0x000fc8000fffe0ff */
[----:B------:R-:W-:Y:S01]  /*12d0*/  UISETP.NE.AND UP1, UPT, UR5, URZ, UPT ;  /* 0x000000ff0500728c */ /* 0x000fe2000bf25270 */
[----:B--2---:R-:W-:Y:S01]  /*12e0*/  FFMA R23, R23, R20, R24 ;  /* 0x0000001417177223 */ /* 0x004fe20000000018 */
[----:B------:R-:W-:-:S03]  /*12f0*/  IADD3 R20, P0, PT, R10, 0x40, RZ ;  /* 0x000000400a147810 */ /* 0x000fc60007f1e0ff */
[----:B---3--:R-:W-:Y:S01]  /*1300*/  FFMA R21, R18, R21, R23 ;  /* 0x0000001512157223 */ /* 0x008fe20000000017 */
[----:B------:R-:W-:-:S03]  /*1310*/  IADD3 R18, P1, PT, R12, 0x40, RZ ;  /* 0x000000400c127810 */ /* 0x000fc60007f3e0ff */
[----:B----4-:R-:W-:Y:S01]  /*1320*/  FFMA R16, R16, R19, R21 ;  /* 0x0000001310107223 */ /* 0x010fe20000000015 */
[----:B------:R-:W-:Y:S02]  /*1330*/  IADD3.X R21, PT, PT, RZ, R11, RZ, P0, !PT ;  /* 0x0000000bff157210 */ /* 0x000fe400007fe4ff */
[----:B------:R-:W-:Y:S01]  /*1340*/  IADD3.X R19, PT, PT, RZ, R13, RZ, P1, !PT ;  /* 0x0000000dff137210 */ /* 0x000fe20000ffe4ff */
[----:B-----5:R-:W-:-:S04]  /*1350*/  FFMA R17, R17, R14, R16 ;  /* 0x0000000e11117223 */ /* 0x020fc80000000010 */
[----:B------:R-:W-:Y:S01]  /*1360*/  FFMA R14, R22, R25, R17 ;  /* 0x00000019160e7223 */ /* 0x000fe20000000011 */
[----:B------:R-:W-:Y:S06]  /*1370*/  BRA.U UP1, `(.L_x_231) ;  /* 0xfffffffd01147547 */ /* 0x000fec000b83ffff */
.L_x_230:
[----:B------:R-:W-:Y:S05]  /*1380*/  BRA.U !UP0, `(.L_x_229) ;  /* 0x0000000508207547 */ /* 0x000fea000b800000 */
[----:B------:R-:W-:Y:S02]  /*1390*/  UISETP.GE.U32.AND UP0, UPT, UR6, 0x8, UPT ;  /* 0x000000080600788c */ /* 0x000fe4000bf06070 */
[----:B------:R-:W-:-:S04]  /*13a0*/  ULOP3.LUT UR5, UR4, 0x7, URZ, 0xc0, !UPT ;  /* 0x0000000704057892 */ /* 0x000fc8000f8ec0ff */
[----:B------:R-:W-:-:S03]  /*13b0*/  UISETP.NE.AND UP1, UPT, UR5, URZ, UPT ;  /* 0x000000ff0500728c */ /* 0x000fc6000bf25270 */
[----:B------:R-:W-:Y:S08]  /*13c0*/  BRA.U !UP0, `(.L_x_232) ;  /* 0x00000001086c7547 */ /* 0x000ff0000b800000 */
[----:B------:R-:W-:-:S04]  /*13d0*/  IMAD.WIDE.U32 R10, R15, 0x4, R4 ;  /* 0x000000040f0a7825 */ /* 0x000fc800078e0004 */
[----:B------:R-:W-:Y:S01]  /*13e0*/  IMAD.WIDE.U32 R12, R15, 0x4, R8 ;  /* 0x000000040f0c7825 */ /* 0x000fe200078e0008 */
        /* <DEDUP_REMOVED lines=14> */
[----:B------:R-:W2:Y:S04]  /*14d0*/  LDG.E R23, desc[UR8][R10.64+0x10] ;  /* 0x000010080a177981 */ /* 0x000ea8000c1e1900 */
[----:B------:R-:W2:Y:S04]  /*14e0*/  LDG.E R22, desc[UR8][R10.64+0x14] ;  /* 0x000014080a167981 */ /* 0x000ea8000c1e1900 */
[----:B------:R-:W2:Y:S01]  /*14f0*/  LDG.E R14, desc[UR8][R10.64+0x18] ;  /* 0x000018080a0e7981 */ /* 0x000ea2000c1e1900 */
[----:B---3--:R-:W-:-:S04]  /*1500*/  FFMA R17, R16, R17, R28 ;  /* 0x0000001110117223 */ /* 0x008fc8000000001c */
[----:B----4-:R-:W-:-:S04]  /*1510*/  FFMA R17, R18, R19, R17 ;  /* 0x0000001312117223 */ /* 0x010fc80000000011 */
[----:B-----5:R-:W-:Y:S01]  /*1520*/  FFMA R20, R20, R21, R17 ;  /* 0x0000001514147223 */ /* 0x020fe20000000011 */
[----:B------:R-:W-:-:S03]  /*1530*/  IADD3 R15, PT, PT, R15, 0x8, RZ ;  /* 0x000000080f0f7810 */ /* 0x000fc60007ffe0ff */
[----:B--2---:R-:W-:-:S04]  /*1540*/  FFMA R23, R23, R24, R20 ;  /* 0x0000001817177223 */ /* 0x004fc80000000014 */
[----:B------:R-:W-:-:S04]  /*1550*/  FFMA R23, R22, R29, R23 ;  /* 0x0000001d16177223 */ /* 0x000fc80000000017 */
[----:B------:R-:W-:-:S04]  /*1560*/  FFMA R14, R14, R27, R23 ;  /* 0x0000001b0e0e7223 */ /* 0x000fc80000000017 */
[----:B------:R-:W-:-:S07]  /*1570*/  FFMA R14, R25, R26, R14 ;  /* 0x0000001a190e7223 */ /* 0x000fce000000000e */
.L_x_232:
[----:B------:R-:W-:Y:S05]  /*1580*/  BRA.U !UP1, `(.L_x_229) ;  /* 0x0000000109a07547 */ /* 0x000fea000b800000 */
[----:B------:R-:W-:Y:S02]  /*1590*/  UISETP.GE.U32.AND UP0, UPT, UR5, 0x4, UPT ;  /* 0x000000040500788c */ /* 0x000fe4000bf06070 */
[----:B------:R-:W-:-:S04]  /*15a0*/  ULOP3.LUT UR4, UR4, 0x3, URZ, 0xc0, !UPT ;  /* 0x0000000304047892 */ /* 0x000fc8000f8ec0ff */
[----:B------:R-:W-:-:S03]  /*15b0*/  UISETP.NE.AND UP1, UPT, UR4, URZ, UPT ;  /* 0x000000ff0400728c */ /* 0x000fc6000bf25270 */
[----:B------:R-:W-:Y:S08]  /*15c0*/  BRA.U !UP0, `(.L_x_233) ;  /* 0x00000001083c7547 */ /* 0x000ff0000b800000 */
[----:B------:R-:W-:-:S04]  /*15d0*/  IMAD.WIDE.U32 R4, R15, 0x4, R4 ;  /* 0x000000040f047825 */ /* 0x000fc800078e0004 */
[C---:B------:R-:W-:Y:S01]  /*15e0*/  IMAD.WIDE.U32 R8, R15.reuse, 0x4, R8 ;  /* 0x000000040f087825 */ /* 0x040fe200078e0008 */
[----:B------:R-:W2:Y:S04]  /*15f0*/  LDG.E R11, desc[UR8][R4.64] ;  /* 0x00000008040b7981 */ /* 0x000ea8000c1e1900 */
[----:B------:R-:W2:Y:S04]  /*1600*/  LDG.E R10, desc[UR8][R8.64] ;  /* 0x00000008080a7981 */ /* 0x000ea8000c1e1900 */
[----:B------:R-:W3:Y:S04]  /*1610*/  LDG.E R13, desc[UR8][R4.64+0x4] ;  /* 0x00000408040d7981 */ /* 0x000ee8000c1e1900 */
[----:B------:R-:W3:Y:S04]  /*1620*/  LDG.E R12, desc[UR8][R8.64+0x4] ;  /* 0x00000408080c7981 */ /* 0x000ee8000c1e1900 */
[----:B------:R-:W4:Y:S04]  /*1630*/  LDG.E R17, desc[UR8][R4.64+0x8] ;  /* 0x0000080804117981 */ /* 0x000f28000c1e1900 */
[----:B------:R-:W4:Y:S04]  /*1640*/  LDG.E R16, desc[UR8][R8.64+0x8] ;  /* 0x0000080808107981 */ /* 0x000f28000c1e1900 */
[----:B------:R-:W5:Y:S04]  /*1650*/  LDG.E R19, desc[UR8][R4.64+0xc] ;  /* 0x00000c0804137981 */ /* 0x000f68000c1e1900 */
[----:B------:R-:W5:Y:S01]  /*1660*/  LDG.E R18, desc[UR8][R8.64+0xc] ;  /* 0x00000c0808127981 */ /* 0x000f62000c1e1900 */
[----:B------:R-:W-:Y:S01]  /*1670*/  IADD3 R15, PT, PT, R15, 0x4, RZ ;  /* 0x000000040f0f7810 */ /* 0x000fe20007ffe0ff */
[----:B--2---:R-:W-:-:S04]  /*1680*/  FFMA R10, R11, R10, R14 ;  /* 0x0000000a0b0a7223 */ /* 0x004fc8000000000e */
[----:B---3--:R-:W-:-:S04]  /*1690*/  FFMA R10, R13, R12, R10 ;  /* 0x0000000c0d0a7223 */ /* 0x008fc8000000000a */
[----:B----4-:R-:W-:-:S04]  /*16a0*/  FFMA R10, R17, R16, R10 ;  /* 0x00000010110a7223 */ /* 0x010fc8000000000a */
[----:B-----5:R-:W-:-:S07]  /*16b0*/  FFMA R14, R19, R18, R10 ;  /* 0x00000012130e7223 */ /* 0x020fce000000000a */
.L_x_233:
[----:B------:R-:W-:Y:S05]  /*16c0*/  BRA.U !UP1, `(.L_x_229) ;  /* 0x0000000109507547 */ /* 0x000fea000b800000 */
[----:B------:R-:W0:Y:S01]  /*16d0*/  LDCU.64 UR6, c[0x0][0x390] ;  /* 0x00007200ff0677ac */ /* 0x000e220008000a00 */
[----:B------:R-:W-:Y:S01]  /*16e0*/  IMAD.WIDE.U32 R2, R15, 0x4, R2 ;  /* 0x000000040f027825 */ /* 0x000fe200078e0002 */
[----:B------:R-:W1:Y:S01]  /*16f0*/  LDCU.64 UR10, c[0x0][0x388] ;  /* 0x00007100ff0a77ac */ /* 0x000e620008000a00 */
[----:B------:R-:W-:Y:S01]  /*1700*/  UIADD3 UR4, UPT, UPT, -UR4, URZ, URZ ;  /* 0x000000ff04047290 */ /* 0x000fe2000fffe1ff */
[C---:B0-----:R-:W-:Y:S02]  /*1710*/  IADD3 R8, P0, PT, R2.reuse, UR6, RZ ;  /* 0x0000000602087c10 */ /* 0x041fe4000ff1e0ff */
[----:B-1----:R-:W-:Y:S02]  /*1720*/  IADD3 R2, P1, PT, R2, UR10, RZ ;  /* 0x0000000a02027c10 */ /* 0x002fe4000ff3e0ff */
[C---:B------:R-:W-:Y:S02]  /*1730*/  IADD3.X R5, PT, PT, R3.reuse, UR7, RZ, P0, !PT ;  /* 0x0000000703057c10 */ /* 0x040fe400087fe4ff */
[----:B------:R-:W-:-:S09]  /*1740*/  IADD3.X R9, PT, PT, R3, UR11, RZ, P1, !PT ;  /* 0x0000000b03097c10 */ /* 0x000fd20008ffe4ff */
.L_x_234:
[----:B------:R-:W-:Y:S02]  /*1750*/  MOV R3, R9 ;  /* 0x0000000900037202 */ /* 0x000fe40000000f00 */
[----:B------:R-:W-:-:S04]  /*1760*/  MOV R4, R8 ;  /* 0x0000000800047202 */ /* 0x000fc80000000f00 */
[----:B------:R0:W2:Y:S04]  /*1770*/  LDG.E R3, desc[UR8][R2.64] ;  /* 0x0000000802037981 */ /* 0x0000a8000c1e1900 */
[----:B------:R1:W2:Y:S01]  /*1780*/  LDG.E R4, desc[UR8][R4.64] ;  /* 0x0000000804047981 */ /* 0x0002a2000c1e1900 */
[----:B------:R-:W-:Y:S01]  /*1790*/  UIADD3 UR4, UPT, UPT, UR4, 0x1, URZ ;  /* 0x0000000104047890 */ /* 0x000fe2000fffe0ff */
[----:B------:R-:W-:-:S03]  /*17a0*/  IADD3 R8, P0, PT, R8, 0x4, RZ ;  /* 0x0000000408087810 */ /* 0x000fc60007f1e0ff */
[----:B------:R-:W-:Y:S01]  /*17b0*/  UISETP.NE.AND UP0, UPT, UR4, URZ, UPT ;  /* 0x000000ff0400728c */ /* 0x000fe2000bf05270 */
[----:B0-----:R-:W-:Y:S02]  /*17c0*/  IADD3 R2, P1, PT, R2, 0x4, RZ ;  /* 0x0000000402027810 */ /* 0x001fe40007f3e0ff */
[----:B-1----:R-:W-:Y:S02]  /*17d0*/  IADD3.X R5, PT, PT, RZ, R5, RZ, P0, !PT ;  /* 0x00000005ff057210 */ /* 0x002fe400007fe4ff */
[----:B------:R-:W-:Y:S01]  /*17e0*/  IADD3.X R9, PT, PT, RZ, R9, RZ, P1, !PT ;  /* 0x00000009ff097210 */ /* 0x000fe20000ffe4ff */
[----:B--2---:R-:W-:-:S03]  /*17f0*/  FFMA R14, R3, R4, R14 ;  /* 0x00000004030e7223 */ /* 0x004fc6000000000e */
[----:B------:R-:W-:Y:S05]  /*1800*/  BRA.U UP0, `(.L_x_234) ;  /* 0xfffffffd00d07547 */ /* 0x000fea000b83ffff */
.L_x_229:
[----:B------:R-:W0:Y:S01]  /*1810*/  LDC R3, c[0x0][0x398] ;  /* 0x0000e600ff037b82 */ /* 0x000e220000000800 */
[----:B------:R-:W-:Y:S01]  /*1820*/  FMUL R14, R14, R14 ;  /* 0x0000000e0e0e7220 */ /* 0x000fe20000400000 */
[----:B------:R-:W-:Y:S01]  /*1830*/  BSSY.RECONVERGENT B0, `(.L_x_235) ;  /* 0x0000013000007945 */ /* 0x000fe20003800200 */
[-C--:B0-----:R-:W-:Y:S01]  /*1840*/  FFMA R2, -R0, R3.reuse, 1 ;  /* 0x3f80000000027423 */ /* 0x081fe20000000103 */
[C---:B------:R-:W-:Y:S01]  /*1850*/  FFMA R3, -R7.reuse, R3, 1 ;  /* 0x3f80000007037423 */ /* 0x040fe20000000103 */
[----:B------:R-:W-:-:S03]  /*1860*/  FFMA R0, R7, R0, -R14 ;  /* 0x0000000007007223 */ /* 0x000fc6000000080e */
[----:B------:R-:W-:Y:S01]  /*1870*/  FMUL R2, R2, R3 ;  /* 0x0000000302027220 */ /* 0x000fe20000400000 */
[----:B------:R-:W-:-:S04]  /*1880*/  FADD R0, R0, R0 ;  /* 0x0000000000007221 */ /* 0x000fc80000000000 */
[----:B------:R-:W-:-:S04]  /*1890*/  FMNMX R5, R2, 1.0000000116860974231e-07, !PT ;  /* 0x33d6bf9502057809 */ /* 0x000fc80007800000 */
[----:B------:R-:W0:Y:S08]  /*18a0*/  MUFU.RCP R2, R5 ;  /* 0x0000000500027308 */ /* 0x000e300000001000 */
[----:B------:R-:W1:Y:S01]  /*18b0*/  FCHK P0, R0, R5 ;  /* 0x0000000500007302 */ /* 0x000e620000000000 */
[----:B0-----:R-:W-:-:S04]  /*18c0*/  FFMA R3, -R5, R2, 1 ;  /* 0x3f80000005037423 */ /* 0x001fc80000000102 */
[----:B------:R-:W-:-:S04]  /*18d0*/  FFMA R3, R2, R3, R2 ;  /* 0x0000000302037223 */ /* 0x000fc80000000002 */
[----:B------:R-:W-:-:S04]  /*18e0*/  FFMA R2, R0, R3, RZ ;  /* 0x0000000300027223 */ /* 0x000fc800000000ff */
[----:B------:R-:W-:-:S04]  /*18f0*/  FFMA R4, -R5, R2, R0 ;  /* 0x0000000205047223 */ /* 0x000fc80000000100 */
[----:B------:R-:W-:Y:S01]  /*1900*/  FFMA R2, R3, R4, R2 ;  /* 0x0000000403027223 */ /* 0x000fe20000000002 */
[----:B-1----:R-:W-:Y:S06]  /*1910*/  @!P0 BRA `(.L_x_236) ;  /* 0x0000000000108947 */ /* 0x002fec0003800000 */
[----:B------:R-:W-:Y:S02]  /*1920*/  MOV R3, R5 ;  /* 0x0000000500037202 */ /* 0x000fe40000000f00 */
[----:B------:R-:W-:-:S07]  /*1930*/  MOV R2, 0x1950 ;  /* 0x0000195000027802 */ /* 0x000fce0000000f00 */
[----:B------:R-:W-:Y:S05]  /*1940*/  CALL.REL.NOINC `($__internal_4_$__cuda_sm3x_div_rn_noftz_f32_slowpath) ;  /* 0x00000008000c7944 */ /* 0x000fea0003c00000 */
[----:B------:R-:W-:-:S07]  /*1950*/  MOV R2, R0 ;  /* 0x0000000000027202 */ /* 0x000fce0000000f00 */
.L_x_236:
[----:B------:R-:W-:Y:S05]  /*1960*/  BSYNC.RECONVERGENT B0 ;  /* 0x0000000000007941 */ /* 0x000fea0003800200 */
.L_x_235:
[----:B------:R-:W-:Y:S01]  /*1970*/  IADD3 R0, PT, PT, R2, -0xd000000, RZ ;  /* 0xf300000002007810 */ /* 0x000fe20007ffe0ff */
[----:B------:R0:W1:Y:S01]  /*1980*/  MUFU.RSQ R5, R2 ;  /* 0x0000000200057308 */ /* 0x0000620000001400 */
[----:B------:R-:W-:Y:S02]  /*1990*/  BSSY.RECONVERGENT B0, `(.L_x_237) ;  /* 0x000000b000007945 */ /* 0x000fe40003800200 */
[----:B------:R-:W-:-:S13]  /*19a0*/  ISETP.GT.U32.AND P0, PT, R0, 0x727fffff, PT ;  /* 0x727fffff0000780c */ /* 0x000fda0003f04070 */
[----:B0-----:R-:W-:Y:S05]  /*19b0*/  @!P0 BRA `(.L_x_238) ;  /* 0x0000000000108947 */ /* 0x001fea0003800000 */
[----:B------:R-:W-:-:S07]  /*19c0*/  MOV R10, 0x19e0 ;  /* 0x000019e0000a7802 */ /* 0x000fce0000000f00 */
[----:B-1----:R-:W-:Y:S05]  /*19d0*/  CALL.REL.NOINC `($__internal_3_$__cuda_sm20_sqrt_rn_f32_slowpath) ;  /* 0x00000004008c7944 */ /* 0x002fea0003c00000 */
[----:B------:R-:W-:Y:S01]  /*19e0*/  MOV R0, R4 ;  /* 0x0000000400007202 */ /* 0x000fe20000000f00 */
[----:B------:R-:W-:Y:S06]  /*19f0*/  BRA `(.L_x_239) ;  /* 0x0000000000107947 */ /* 0x000fec0003800000 */
.L_x_238:
[C---:B-1----:R-:W-:Y:S01]  /*1a00*/  FMUL.FTZ R3, R5.reuse, R2 ;  /* 0x0000000205037220 */ /* 0x042fe20000410000 */
[----:B------:R-:W-:-:S03]  /*1a10*/  FMUL.FTZ R4, R5, 0.5 ;  /* 0x3f00000005047820 */ /* 0x000fc60000410000 */
[----:B------:R-:W-:-:S04]  /*1a20*/  FFMA R0, -R3, R3, R2 ;  /* 0x0000000303007223 */ /* 0x000fc80000000102 */
[----:B------:R-:W-:-:S07]  /*1a30*/  FFMA R0, R0, R4, R3 ;  /* 0x0000000400007223 */ /* 0x000fce0000000003 */
.L_x_239:
[----:B------:R-:W-:Y:S05]  /*1a40*/  BSYNC.RECONVERGENT B0 ;  /* 0x0000000000007941 */ /* 0x000fea0003800200 */
.L_x_237:
[C---:B------:R-:W-:Y:S01]  /*1a50*/  FADD R2, -R0.reuse, 2 ;  /* 0x4000000000027421 */ /* 0x040fe20000000100 */
[----:B------:R-:W-:Y:S01]  /*1a60*/  FADD R0, R0, 2 ;  /* 0x4000000000007421 */ /* 0x000fe20000000000 */
[----:B------:R-:W-:Y:S03]  /*1a70*/  BSSY.RECONVERGENT B0, `(.L_x_240) ;  /* 0x000000e000007945 */ /* 0x000fe60003800200 */
        /* <DEDUP_REMOVED lines=13> */
.L_x_241:
[----:B------:R-:W-:Y:S05]  /*1b50*/  BSYNC.RECONVERGENT B0 ;  /* 0x0000000000007941 */ /* 0x000fea0003800200 */
.L_x_240:
[C---:B------:R-:W-:Y:S01]  /*1b60*/  FFMA R0, R2.reuse, R2, -1 ;  /* 0xbf80000002007423 */ /* 0x040fe20000000002 */
[----:B------:R-:W-:Y:S01]  /*1b70*/  FADD R2, R2, -1 ;  /* 0xbf80000002027421 */ /* 0x000fe20000000000 */
[----:B------:R-:W0:Y:S02]  /*1b80*/  LDCU UR5, c[0x0][0x398] ;  /* 0x00007300ff0577ac */ /* 0x000e240008000800 */
[----:B------:R-:W1:Y:S01]  /*1b90*/  MUFU.RSQ R3, R0 ;  /* 0x0000000000037308 */ /* 0x000e620000001400 */
[----:B------:R-:W-:Y:S02]  /*1ba0*/  FSETP.NEU.AND P1, PT, R0, RZ, PT ;  /* 0x000000ff0000720b */ /* 0x000fe40003f2d000 */
[----:B------:R-:W-:Y:S01]  /*1bb0*/  ISETP.GT.U32.AND P0, PT, R2, 0x4b000000, PT ;  /* 0x4b0000000200780c */ /* 0x000fe20003f04070 */
[----:B0-----:R-:W-:Y:S01]  /*1bc0*/  UIADD3 UR4, UPT, UPT, UR5, -0xd000000, URZ ;  /* 0xf300000005047890 */ /* 0x001fe2000fffe0ff */
[----:B-1----:R-:W-:Y:S01]  /*1bd0*/  FMUL R5, R0, R3 ;  /* 0x0000000300057220 */ /* 0x002fe20000400000 */
[----:B------:R-:W-:-:S02]  /*1be0*/  FMUL R4, R3, 0.5 ;  /* 0x3f00000003047820 */ /* 0x000fc40000400000 */
[----:B------:R-:W-:Y:S01]  /*1bf0*/  UISETP.GT.U32.AND UP0, UPT, UR4, 0x727fffff, UPT ;  /* 0x727fffff0400788c */ /* 0x000fe2000bf04070 */
[----:B------:R-:W-:-:S04]  /*1c00*/  FFMA R3, -R5, R5, R0 ;  /* 0x0000000505037223 */ /* 0x000fc80000000100 */
[----:B------:R-:W-:Y:S01]  /*1c10*/  FFMA R3, R4, R3, R5 ;  /* 0x0000000304037223 */ /* 0x000fe20000000005 */
[----:B------:R-:W-:Y:S01]  /*1c20*/  HFMA2 R4, -RZ, RZ, 1.625, 0 ;  /* 0x3e800000ff047431 */ /* 0x000fe200000001ff */
[----:B------:R-:W-:-:S03]  /*1c30*/  MOV R5, 0x3d39bf78 ;  /* 0x3d39bf7800057802 */ /* 0x000fc60000000f00 */
[----:B------:R-:W-:-:S04]  /*1c40*/  FSEL R3, R3, RZ, P1 ;  /* 0x000000ff03037208 */ /* 0x000fc80000800000 */
[----:B------:R-:W-:-:S05]  /*1c50*/  FSEL R3, R3, -1.0000001192092895508, !P0 ;  /* 0xbf80000103037808 */ /* 0x000fca0004000000 */
[----:B------:R-:W-:-:S04]  /*1c60*/  FADD R7, R2, R3 ;  /* 0x0000000302077221 */ /* 0x000fc80000000000 */
[C---:B------:R-:W-:Y:S01]  /*1c70*/  FADD.RZ R0, R7.reuse, 1 ;  /* 0x3f80000007007421 */ /* 0x040fe2000000c000 */
[----:B------:R-:W-:-:S04]  /*1c80*/  ISETP.GE.U32.AND P1, PT, R7, 0x7f800000, PT ;  /* 0x7f8000000700780c */ /* 0x000fc80003f26070 */
[----:B------:R-:W-:Y:S02]  /*1c90*/  IADD3 R0, PT, PT, R0, -0x3f400000, RZ ;  /* 0xc0c0000000007810 */ /* 0x000fe40007ffe0ff */
[----:B------:R-:W-:Y:S02]  /*1ca0*/  ISETP.GT.AND P2, PT, R7, -0x40800000, P1 ;  /* 0xbf8000000700780c */ /* 0x000fe40000f44270 */
[----:B------:R-:W-:-:S04]  /*1cb0*/  LOP3.LUT R0, R0, 0xff800000, RZ, 0xc0, !PT ;  /* 0xff80000000007812 */ /* 0x000fc800078ec0ff */
[----:B------:R-:W-:Y:S02]  /*1cc0*/  IADD3 R3, PT, PT, -R0, 0x40800000, RZ ;  /* 0x4080000000037810 */ /* 0x000fe40007ffe1ff */
[-C--:B------:R-:W-:Y:S02]  /*1cd0*/  IADD3 R2, PT, PT, R7, -R0.reuse, RZ ;  /* 0x8000000007027210 */ /* 0x080fe40007ffe0ff */
[----:B------:R-:W-:Y:S01]  /*1ce0*/  I2FP.F32.S32 R0, R0 ;  /* 0x0000000000007245 */ /* 0x000fe20000201400 */
[----:B------:R-:W-:-:S04]  /*1cf0*/  FFMA R3, R3, R4, -1 ;  /* 0xbf80000003037423 */ /* 0x000fc80000000004 */
[----:B------:R-:W-:Y:S01]  /*1d00*/  FADD R2, R2, R3 ;  /* 0x0000000302027221 */ /* 0x000fe20000000000 */
[----:B------:R-:W-:-:S03]  /*1d10*/  FMUL R0, R0, 1.1920928955078125e-07 ;  /* 0x3400000000007820 */ /* 0x000fc60000400000 */
[----:B------:R-:W-:-:S04]  /*1d20*/  FFMA R3, R2, -R5, 0.10546888411045074463 ;  /* 0x3dd8001202037423 */ /* 0x000fc80000000805 */
[----:B------:R-:W-:-:S04]  /*1d30*/  FFMA R3, R2, R3, -0.13229703903198242188 ;  /* 0xbe0778e002037423 */ /* 0x000fc80000000003 */
[----:B------:R-:W-:-:S04]  /*1d40*/  FFMA R3, R2, R3, 0.14491446316242218018 ;  /* 0x3e14647502037423 */ /* 0x000fc80000000003 */
[----:B------:R-:W-:-:S04]  /*1d50*/  FFMA R3, R2, R3, -0.16641564667224884033 ;  /* 0xbe2a68dd02037423 */ /* 0x000fc80000000003 */
[----:B------:R-:W-:-:S04]  /*1d60*/  FFMA R3, R2, R3, 0.19988867640495300293 ;  /* 0x3e4caf9e02037423 */ /* 0x000fc80000000003 */
[----:B------:R-:W-:-:S04]  /*1d70*/  FFMA R3, R2, R3, -0.25000196695327758789 ;  /* 0xbe80004202037423 */ /* 0x000fc80000000003 */
[----:B------:R-:W-:-:S04]  /*1d80*/  FFMA R3, R2, R3, 0.33333510160446166992 ;  /* 0x3eaaaae602037423 */ /* 0x000fc80000000003 */
[----:B------:R-:W-:-:S04]  /*1d90*/  FFMA R3, R2, R3, -0.5 ;  /* 0xbf00000002037423 */ /* 0x000fc80000000003 */
[----:B------:R-:W-:-:S04]  /*1da0*/  FMUL R3, R2, R3 ;  /* 0x0000000302037220 */ /* 0x000fc80000400000 */
[----:B------:R-:W-:Y:S01]  /*1db0*/  FFMA R3, R2, R3, R2 ;  /* 0x0000000302037223 */ /* 0x000fe20000000002 */
[----:B------:R-:W-:-:S03]  /*1dc0*/  @P1 MOV R2, 0x7f800000 ;  /* 0x7f80000000021802 */ /* 0x000fc60000000f00 */
[----:B------:R-:W-:Y:S02]  /*1dd0*/  FFMA R0, R0, 0.69314718246459960938, R3 ;  /* 0x3f31721800007823 */ /* 0x000fe40000000003 */
[C---:B------:R-:W-:Y:S01]  /*1de0*/  @P2 FFMA R0, R7.reuse, R2, +INF ;  /* 0x7f80000007002423 */ /* 0x040fe20000000002 */
[----:B------:R-:W-:Y:S01]  /*1df0*/  @P1 FSETP.NEU.AND P2, PT, R7, RZ, PT ;  /* 0x000000ff0700120b */ /* 0x000fe20003f4d000 */
[----:B------:R-:W0:Y:S03]  /*1e00*/  MUFU.RSQ R2, UR5 ;  /* 0x0000000500027d08 */ /* 0x000e260008001400 */
[----:B------:R-:W-:-:S05]  /*1e10*/  @P1 FSEL R0, R0, -RZ, P2 ;  /* 0x800000ff00001208 */ /* 0x000fca0001000000 */
[----:B------:R-:W-:Y:S01]  /*1e20*/  @P0 FADD R0, R0, 0.69314718246459960938 ;  /* 0x3f31721800000421 */ /* 0x000fe20000000000 */
[----:B------:R-:W-:Y:S06]  /*1e30*/  BRA.U !UP0, `(.L_x_242) ;  /* 0x0000000108207547 */ /* 0x000fec000b800000 */
[----:B------:R-:W0:Y:S01]  /*1e40*/  LDCU UR4, c[0x0][0x398] ;  /* 0x00007300ff0477ac */ /* 0x000e220008000800 */
[----:B------:R-:W-:Y:S01]  /*1e50*/  BSSY.RECONVERGENT B0, `(.L_x_243) ;  /* 0x0000004000007945 */ /* 0x000fe20003800200 */
[----:B------:R-:W-:Y:S02]  /*1e60*/  MOV R10, 0x1e90 ;  /* 0x00001e90000a7802 */ /* 0x000fe40000000f00 */
[----:B0-----:R-:W-:-:S07]  /*1e70*/  MOV R2, UR4 ;  /* 0x0000000400027c02 */ /* 0x001fce0008000f00 */
[----:B------:R-:W-:Y:S05]  /*1e80*/  CALL.REL.NOINC `($__internal_3_$__cuda_sm20_sqrt_rn_f32_slowpath) ;  /* 0x0000000000607944 */ /* 0x000fea0003c00000 */
[----:B------:R-:W-:Y:S05]  /*1e90*/  BSYNC.RECONVERGENT B0 ;  /* 0x0000000000007941 */ /* 0x000fea0003800200 */
.L_x_243:
[----:B------:R-:W-:Y:S01]  /*1ea0*/  MOV R3, R4 ;  /* 0x0000000400037202 */ /* 0x000fe20000000f00 */
[----:B------:R-:W-:Y:S06]  /*1eb0*/  BRA `(.L_x_244) ;  /* 0x0000000000107947 */ /* 0x000fec0003800000 */
.L_x_242:
[C---:B0-----:R-:W-:Y:S01]  /*1ec0*/  FMUL.FTZ R3, R2.reuse, UR5 ;  /* 0x0000000502037c20 */ /* 0x041fe20008410000 */
[----:B------:R-:W-:-:S03]  /*1ed0*/  FMUL.FTZ R4, R2, 0.5 ;  /* 0x3f00000002047820 */ /* 0x000fc60000410000 */
[----:B------:R-:W-:-:S04]  /*1ee0*/  FFMA R2, -R3, R3, UR5 ;  /* 0x0000000503027e23 */ /* 0x000fc80008000103 */
[----:B------:R-:W-:-:S07]  /*1ef0*/  FFMA R3, R2, R4, R3 ;  /* 0x0000000402037223 */ /* 0x000fce0000000003 */
.L_x_244:
        /* <DEDUP_REMOVED lines=9> */
[----:B------:R-:W-:-:S07]  /*1f90*/  MOV R2, 0x1fb0 ;  /* 0x00001fb000027802 */ /* 0x000fce0000000f00 */
[----:B------:R-:W-:Y:S05]  /*1fa0*/  CALL.REL.NOINC `($__internal_4_$__cuda_sm3x_div_rn_noftz_f32_slowpath) ;  /* 0x0000000000747944 */ /* 0x000fea0003c00000 */
[----:B------:R-:W-:-:S07]  /*1fb0*/  MOV R5, R0 ;  /* 0x0000000000057202 */ /* 0x000fce0000000f00 */
.L_x_246:
[----:B------:R-:W-:Y:S05]  /*1fc0*/  BSYNC.RECONVERGENT B0 ;  /* 0x0000000000007941 */ /* 0x000fea0003800200 */
.L_x_245:
[----:B------:R-:W0:Y:S02]  /*1fd0*/  LDC.64 R2, c[0x0][0x380] ;  /* 0x0000e000ff027b82 */ /* 0x000e240000000a00 */
[----:B0-----:R-:W-:-:S05]  /*1fe0*/  IMAD.WIDE R6, R6, 0x4, R2 ;  /* 0x0000000406067825 */ /* 0x001fca00078e0202 */
[----:B------:R-:W-:Y:S01]  /*1ff0*/  STG.E desc[UR8][R6.64], R5 ;  /* 0x0000000506007986 */ /* 0x000fe2000c101908 */
[----:B------:R-:W-:Y:S05]  /*2000*/  EXIT ;  /* 0x000000000000794d */ /* 0x000fea0003800000 */
        .weak           $__internal_3_$__cuda_sm20_sqrt_rn_f32_slowpath
        .type           $__internal_3_$__cuda_sm20_sqrt_rn_f32_slowpath,@function
        .size           $__internal_3_$__cuda_sm20_sqrt_rn_f32_slowpath,($__internal_4_$__cuda_sm3x_div_rn_noftz_f32_slowpath - $__internal_3_$__cuda_sm20_sqrt_rn_f32_slowpath)
$__internal_3_$__cuda_sm20_sqrt_rn_f32_slowpath:
        /* <DEDUP_REMOVED lines=19> */
.L_x_247:
[----:B------:R-:W-:Y:S01]  /*2140*/  MOV R4, R3 ;  /* 0x0000000300047202 */ /* 0x000fe20000000f00 */
[----:B------:R-:W-:Y:S01]  /*2150*/  HFMA2 R3, -RZ, RZ, 0, 0 ;  /* 0x00000000ff037431 */ /* 0x000fe200000001ff */
[----:B------:R-:W-:-:S04]  /*2160*/  MOV R2, R10 ;  /* 0x0000000a00027202 */ /* 0x000fc80000000f00 */
[----:B------:R-:W-:Y:S05]  /*2170*/  RET.REL.NODEC R2 `(_Z21klein_distance_kernelPfPKfS1_fii) ;  /* 0xffffffdc02a07950 */ /* 0x000fea0003c3ffff */
        .weak           $__internal_4_$__cuda_sm3x_div_rn_noftz_f32_slowpath
        .type           $__internal_4_$__cuda_sm3x_div_rn_noftz_f32_slowpath,@function
        .size           $__internal_4_$__cuda_sm3x_div_rn_noftz_f32_slowpath,(.L_x_264 - $__internal_4_$__cuda_sm3x_div_rn_noftz_f32_slowpath)
$__internal_4_$__cuda_sm3x_div_rn_noftz_f32_slowpath:
        /* <DEDUP_REMOVED lines=17> */
[C---:B------:R-:W-:Y:S02]  /*2290*/  FSETP.NEU.FTZ.AND P2, PT, |R0|.reuse, +INF , PT ;  /* 0x7f8000000000780b */ /* 0x040fe40003f5d200 */
        /* <DEDUP_REMOVED lines=16> */
.L_x_249:
[----:B------:R-:W-:Y:S01]  /*23a0*/  LEA R8, R12, 0xc0800000, 0x17 ;  /* 0xc08000000c087811 */ /* 0x000fe200078eb8ff */
[----:B------:R-:W-:Y:S03]  /*23b0*/  BSSY.RECONVERGENT B2, `(.L_x_254) ;  /* 0x0000036000027945 */ /* 0x000fe60003800200 */
[----:B------:R-:W-:Y:S02]  /*23c0*/  IADD3 R8, PT, PT, -R8, R3, RZ ;  /* 0x0000000308087210 */ /* 0x000fe40007ffe1ff */
[----:B------:R-:W-:Y:S02]  /*23d0*/  IADD3 R3, PT, PT, R9, -0x7f, RZ ;  /* 0xffffff8109037810 */ /* 0x000fe40007ffe0ff */
[----:B------:R-:W0:Y:S01]  /*23e0*/  MUFU.RCP R5, R8 ;  /* 0x0000000800057308 */ /* 0x000e220000001000 */
[----:B------:R-:W-:Y:S02]  /*23f0*/  FADD.FTZ R7, -R8, -RZ ;  /* 0x800000ff08077221 */ /* 0x000fe40000010100 */
[----:B------:R-:W-:-:S02]  /*2400*/  IMAD R0, R3, -0x800000, R0 ;  /* 0xff80000003007824 */ /* 0x000fc400078e0200 */
[----:B0-----:R-:W-:-:S04]  /*2410*/  FFMA R10, R5, R7, 1 ;  /* 0x3f800000050a7423 */ /* 0x001fc80000000007 */
[----:B------:R-:W-:-:S04]  /*2420*/  FFMA R14, R5, R10, R5 ;  /* 0x0000000a050e7223 */ /* 0x000fc80000000005 */
[----:B------:R-:W-:-:S04]  /*2430*/  FFMA R5, R0, R14, RZ ;  /* 0x0000000e00057223 */ /* 0x000fc800000000ff */
[----:B------:R-:W-:-:S04]  /*2440*/  FFMA R10, R7, R5, R0 ;  /* 0x00000005070a7223 */ /* 0x000fc80000000000 */
[----:B------:R-:W-:Y:S01]  /*2450*/  FFMA R9, R14, R10, R5 ;  /* 0x0000000a0e097223 */ /* 0x000fe20000000005 */
[----:B------:R-:W-:-:S03]  /*2460*/  IADD3 R5, PT, PT, R3, 0x7f, -R12 ;  /* 0x0000007f03057810 */ /* 0x000fc60007ffe80c */
[----:B------:R-:W-:Y:S01]  /*2470*/  FFMA R10, R7, R9, R0 ;  /* 0x00000009070a7223 */ /* 0x000fe20000000000 */
[----:B------:R-:W-:-:S03]  /*2480*/  IADD3 R5, PT, PT, R5, R4, RZ ;  /* 0x0000000405057210 */ /* 0x000fc60007ffe0ff */
[----:B------:R-:W-:-:S05]  /*2490*/  FFMA R0, R14, R10, R9 ;  /* 0x0000000a0e007223 */ /* 0x000fca0000000009 */
        /* <DEDUP_REMOVED lines=14> */
[C---:B------:R-:W-:Y:S01]  /*2580*/  IADD3 R8, PT, PT, R7.reuse, 0x20, RZ ;  /* 0x0000002007087810 */ /* 0x040fe20007ffe0ff */
[CCC-:B------:R-:W-:Y:S01]  /*2590*/  FFMA.RM R4, R14.reuse, R10.reuse, R9.reuse ;  /* 0x0000000a0e047223 */ /* 0x1c0fe20000004009 */
[----:B------:R-:W-:Y:S02]  /*25a0*/  ISETP.NE.AND P2, PT, R7, RZ, PT ;  /* 0x000000ff0700720c */ /* 0x000fe40003f45270 */
[----:B------:R-:W-:Y:S01]  /*25b0*/  LOP3.LUT R5, R3, 0x7fffff, RZ, 0xc0, !PT ;  /* 0x007fffff03057812 */ /* 0x000fe200078ec0ff */
[----:B------:R-:W-:Y:S01]  /*25c0*/  FFMA.RP R3, R14, R10, R9 ;  /* 0x0000000a0e037223 */ /* 0x000fe20000008009 */
[----:B------:R-:W-:Y:S02]  /*25d0*/  ISETP.NE.AND P1, PT, R7, RZ, PT ;  /* 0x000000ff0700720c */ /* 0x000fe40003f25270 */
[----:B------:R-:W-:Y:S02]  /*25e0*/  LOP3.LUT R5, R5, 0x800000, RZ, 0xfc, !PT ;  /* 0x0080000005057812 */ /* 0x000fe400078efcff */
[----:B------:R-:W-:-:S02]  /*25f0*/  IADD3 R7, PT, PT, -R7, RZ, RZ ;  /* 0x000000ff07077210 */ /* 0x000fc40007ffe1ff */
[----:B------:R-:W-:Y:S02]  /*2600*/  SHF.L.U32 R8, R5, R8, RZ ;  /* 0x0000000805087219 */ /* 0x000fe400000006ff */
[----:B------:R-:W-:Y:S02]  /*2610*/  FSETP.NEU.FTZ.AND P0, PT, R3, R4, PT ;  /* 0x000000040300720b */ /* 0x000fe40003f1d000 */
[----:B------:R-:W-:Y:S02]  /*2620*/  SEL R4, R7, RZ, P2 ;  /* 0x000000ff07047207 */ /* 0x000fe40001000000 */
[----:B------:R-:W-:Y:S02]  /*2630*/  ISETP.NE.AND P1, PT, R8, RZ, P1 ;  /* 0x000000ff0800720c */ /* 0x000fe40000f25270 */
[----:B------:R-:W-:Y:S02]  /*2640*/  SHF.R.U32.HI R4, RZ, R4, R5 ;  /* 0x00000004ff047219 */ /* 0x000fe40000011605 */
[----:B------:R-:W-:-:S02]  /*2650*/  PLOP3.LUT P0, PT, P0, P1, PT, 0xf8, 0x8f ;  /* 0x00000000008f781c */ /* 0x000fc40000703f70 */
[----:B------:R-:W-:Y:S02]  /*2660*/  SHF.R.U32.HI R8, RZ, 0x1, R4 ;  /* 0x00000001ff087819 */ /* 0x000fe40000011604 */
[----:B------:R-:W-:-:S04]  /*2670*/  SEL R3, RZ, 0x1, !P0 ;  /* 0x00000001ff037807 */ /* 0x000fc80004000000 */
[----:B------:R-:W-:-:S04]  /*2680*/  LOP3.LUT R3, R3, 0x1, R8, 0xf8, !PT ;  /* 0x0000000103037812 */ /* 0x000fc800078ef808 */
[----:B------:R-:W-:-:S04]  /*2690*/  LOP3.LUT R3, R3, R4, RZ, 0xc0, !PT ;  /* 0x0000000403037212 */ /* 0x000fc800078ec0ff */
[----:B------:R-:W-:-:S04]  /*26a0*/  IADD3 R3, PT, PT, R8, R3, RZ ;  /* 0x0000000308037210 */ /* 0x000fc80007ffe0ff */
[----:B------:R-:W-:Y:S01]  /*26b0*/  LOP3.LUT R0, R3, R0, RZ, 0xfc, !PT ;  /* 0x0000000003007212 */ /* 0x000fe200078efcff */
[----:B------:R-:W-:Y:S06]  /*26c0*/  BRA `(.L_x_257) ;  /* 0x0000000000107947 */ /* 0x000fec0003800000 */
.L_x_256:
[----:B------:R-:W-:-:S04]  /*26d0*/  LOP3.LUT R0, R0, 0x80000000, RZ, 0xc0, !PT ;  /* 0x8000000000007812 */ /* 0x000fc800078ec0ff */
[----:B------:R-:W-:Y:S01]  /*26e0*/  LOP3.LUT R0, R0, 0x7f800000, RZ, 0xfc, !PT ;  /* 0x7f80000000007812 */ /* 0x000fe200078efcff */
[----:B------:R-:W-:Y:S06]  /*26f0*/  BRA `(.L_x_257) ;  /* 0x0000000000047947 */ /* 0x000fec0003800000 */
.L_x_255:
[----:B------:R-:W-:-:S07]  /*2700*/  LEA R0, R5, R0, 0x17 ;  /* 0x0000000005007211 */ /* 0x000fce00078eb8ff */
.L_x_257:
[----:B------:R-:W-:Y:S05]  /*2710*/  BSYNC.RECONVERGENT B2 ;  /* 0x0000000000027941 */ /* 0x000fea0003800200 */
.L_x_254:
[----:B------:R-:W-:Y:S05]  /*2720*/  BRA `(.L_x_258) ;  /* 0x0000000000207947 */ /* 0x000fea0003800000 */
.L_x_253:
[----:B------:R-:W-:-:S04]  /*2730*/  LOP3.LUT R0, R3, 0x80000000, R0, 0x48, !PT ;  /* 0x8000000003007812 */ /* 0x000fc800078e4800 */
[----:B------:R-:W-:Y:S01]  /*2740*/  LOP3.LUT R0, R0, 0x7f800000, RZ, 0xfc, !PT ;  /* 0x7f80000000007812 */ /* 0x000fe200078efcff */
[----:B------:R-:W-:Y:S06]  /*2750*/  BRA `(.L_x_258) ;  /* 0x0000000000147947 */ /* 0x000fec0003800000 */
.L_x_252:
[----:B------:R-:W-:Y:S01]  /*2760*/  LOP3.LUT R0, R3, 0x80000000, R0, 0x48, !PT ;  /* 0x8000000003007812 */ /* 0x000fe200078e4800 */
[----:B------:R-:W-:Y:S06]  /*2770*/  BRA `(.L_x_258) ;  /* 0x00000000000c7947 */ /* 0x000fec0003800000 */
.L_x_251:
[----:B------:R-:W0:Y:S01]  /*2780*/  MUFU.RSQ R0, -QNAN ;  /* 0xffc0000000007908 */ /* 0x000e220000001400 */
[----:B------:R-:W-:Y:S05]  /*2790*/  BRA `(.L_x_258) ;  /* 0x0000000000047947 */ /* 0x000fea0003800000 */
.L_x_250:
[----:B------:R-:W-:-:S07]  /*27a0*/  FADD.FTZ R0, R0, R3 ;  /* 0x0000000300007221 */ /* 0x000fce0000010000 */
.L_x_258:
[----:B------:R-:W-:Y:S05]  /*27b0*/  BSYNC.RECONVERGENT B1 ;  /* 0x0000000000017941 */ /* 0x000fea0003800200 */
.L_x_248:
[----:B------:R-:W-:-:S04]  /*27c0*/  HFMA2 R3, -RZ, RZ, 0, 0 ;  /* 0x00000000ff037431 */ /* 0x000fc800000001ff */
[----:B0-----:R-:W-:Y:S05]  /*27d0*/  RET.REL.NODEC R2 `(_Z21klein_distance_kernelPfPKfS1_fii) ;  /* 0xffffffd802087950 */ /* 0x001fea0003c3ffff */
.L_x_259:
        /* <DEDUP_REMOVED lines=10> */
.L_x_264:


//--------------------- .nv.shared.reserved.0     --------------------------
	.section	.nv.shared.reserved.0,"aw",@nobits
	.weak		__nv_reservedSMEM_offset_0_alias
	.size		__nv_reservedSMEM_offset_0_alias, 0, 64
	.other		__nv_reservedSMEM_offset_0_alias,@"STO_CUDA_RESERVED_SHARED STV_DEFAULT"
__nv_reservedSMEM_offset_0_alias:
	.zero		0
	.zero		64


//--------------------- .nv.constant0._Z27klein_layer_backward_kernelPKfS0_S0_PfS1_ffii --------------------------
	.section	.nv.constant0._Z27klein_layer_backward_kernelPKfS0_S0_PfS1_ffii,"a",@progbits
	.sectionflags	@""
	.align	4
.nv.constant0._Z27klein_layer_backward_kernelPKfS0_S0_PfS1_ffii:
	.zero		952


//--------------------- .nv.constant0._Z26klein_layer_forward_kernelPfPKfS1_ffii --------------------------
	.section	.nv.constant0._Z26klein_layer_forward_kernelPfPKfS1_ffii,"a",@progbits
	.sectionflags	@""
	.align	4
.nv.constant0._Z26klein_layer_forward_kernelPfPKfS1_ffii:
	.zero		936


//--------------------- .nv.constant0._Z21klein_distance_kernelPfPKfS1_fii --------------------------
	.section	.nv.constant0._Z21klein_distance_kernelPfPKfS1_fii,"a",@progbits
	.sectionflags	@""
	.align	4
.nv.constant0._Z21klein_distance_kernelPfPKfS1_fii:
	.zero		932


//--------------------- SYMBOLS --------------------------

	.type		.nv.reservedSmem.offset0,@object
	.size		.nv.reservedSmem.offset0,0x4
